// auto-generated by cutlass_sweep.gemm — config: {"arch": "sm_100", "cluster_m": 4, "cluster_n": 1, "dtype": "tf32", "dtype_b": "tf32", "layout": "nt", "stages": 0, "tile_k": 32, "tile_m": 64, "tile_n": 64}
#include "cutlass/cutlass.h"
#include "cutlass/gemm/collective/collective_builder.hpp"
#include "cutlass/gemm/device/gemm_universal_adapter.h"
#include "cutlass/gemm/kernel/gemm_universal.hpp"
#include "cutlass/epilogue/collective/collective_builder.hpp"

using ElemA = cutlass::tfloat32_t;
using ElemB = cutlass::tfloat32_t;
using ElemCD = cutlass::tfloat32_t;
using Acc  = float;
using TileShape    = cute::Shape<cute::_64, cute::_64, cute::_32>;
using ClusterShape = cute::Shape<cute::_4, cute::_1, cute::_1>;

using CollectiveEpilogue = typename cutlass::epilogue::collective::CollectiveBuilder<
    cutlass::arch::Sm100, cutlass::arch::OpClassTensorOp,
    TileShape, ClusterShape,
    cutlass::epilogue::collective::EpilogueTileAuto,
    Acc, Acc,
    ElemCD, cutlass::layout::RowMajor, 128 / cutlass::sizeof_bits<ElemCD>::value,
    ElemCD, cutlass::layout::RowMajor, 128 / cutlass::sizeof_bits<ElemCD>::value,
    cutlass::epilogue::collective::EpilogueScheduleAuto
  >::CollectiveOp;

using CollectiveMainloop = typename cutlass::gemm::collective::CollectiveBuilder<
    cutlass::arch::Sm100, cutlass::arch::OpClassTensorOp,
    ElemA, cutlass::layout::RowMajor, 128 / cutlass::sizeof_bits<ElemA>::value,
    ElemB, cutlass::layout::ColumnMajor, 128 / cutlass::sizeof_bits<ElemB>::value,
    Acc,
    TileShape, ClusterShape,
    cutlass::gemm::collective::StageCountAutoCarveout<static_cast<int>(sizeof(typename CollectiveEpilogue::SharedStorage))>,
    cutlass::gemm::collective::KernelScheduleAuto
  >::CollectiveOp;

using GemmKernel = cutlass::gemm::kernel::GemmUniversal<
    cute::Shape<int,int,int,int>,
    CollectiveMainloop,
    CollectiveEpilogue
>;
using Gemm = cutlass::gemm::device::GemmUniversalAdapter<GemmKernel>;

// Force the device kernel symbol into the cubin without needing a host main.
auto* _anchor = &cutlass::device_kernel<GemmKernel>;


// ===== COMPILED SASS (sm_100a) =====

	.target	sm_100a

	.elftype	@"ET_EXEC"


//--------------------- .note.nv.tkinfo           --------------------------
	.section	.note.nv.tkinfo,"",@"SHT_NOTE"
	.sectionflags	@"SHF_NOTE_NV_TKINFO"
	.tkinfo
        /*0018*/ 	.word	0x00000002
        /*0030*/ 	.string	""
        /*0030*/ 	.string	"ptxas"
        /*0030*/ 	.string	"Cuda compilation tools, release 13.0, V13.0.88"
        /*0030*/ 	.string	"Build cuda_13.0.r13.0/compiler.36424714_0"
        /*0030*/ 	.string	"-arch sm_100a -m 64 "



//--------------------- .note.nv.cuinfo           --------------------------
	.section	.note.nv.cuinfo,"",@"SHT_NOTE"
	.sectionflags	@"SHF_NOTE_NV_CUINFO"
        /*0018*/ 	.short	0x0002
        /*001a*/ 	.short	0x0064
        /*001c*/ 	.short	0x0082
	.zero		2


//--------------------- .nv.info                  --------------------------
	.section	.nv.info,"",@"SHT_CUDA_INFO"
	.align	4


	//----- nvinfo : EIATTR_REGCOUNT
	.align		4
        /*0000*/ 	.byte	0x04, 0x2f
        /*0002*/ 	.short	(.L_19 - .L_18)
	.align		4
.L_18:
        /*0004*/ 	.word	index@(_ZN7cutlass13device_kernelINS_4gemm6kernel13GemmUniversalIN4cute5tupleIJiiiiEEENS1_10collective13CollectiveMmaINS1_35MainloopSm100TmaUmmaWarpSpecializedILi12ELi2ELi4ENS5_IJNS4_1CILi4EEENSA_ILi1EEESC_EEEEENS5_IJNSA_ILi64EEESF_NSA_ILi32EEEEEENS_10tfloat32_tENS5_IJlSC_lEEESI_SJ_NS4_8TiledMMAINS4_8MMA_AtomIJNS4_17SM100_MMA_TF32_SSISI_SI_fLi64ELi64ELNS4_4UMMA5MajorE0ELSO_0ELNSN_7ScaleInE0ELSP_0EEEEEENS4_6LayoutINS5_IJSC_SC_SC_EEENS5_IJNSA_ILi0EEESU_SU_EEEEENS5_IJNS4_10UnderscoreESX_SX_EEEEENS4_13SM90_TMA_LOADENS4_14ComposedLayoutINS4_7SwizzleILi3ELi4ELi3EEENS4_18smem_ptr_flag_bitsILi32EEENSS_INS5_IJNSA_ILi8EEESG_EEENS5_IJSG_SC_EEEEEEEvNS4_8identityENS4_23SM90_TMA_LOAD_MULTICASTES1A_vS1B_EENS_8epilogue10collective18CollectiveEpilogueINS1E_23Sm100TmaWarpSpecializedILi3ELi2ELi16ELb1ELb0EEEJSH_NS5_IJNSS_ISF_SC_EENSS_ISG_SC_EEEEESI_SJ_SI_SJ_NS1E_6fusion15FusionCallbacksIS1I_NS1M_17LinearCombinationISI_fSI_fLNS_15FloatRoundStyleE2EEESH_S1L_JEEENS4_5SM1004TMEM4LOAD26SM100_TMEM_LOAD_16dp128b8xES10_S1A_NS4_17SM75_U32x4_LDSM_NENS4_14SM90_TMA_STOREES1A_NS4_17SM90_U32x4_STSM_NENS4_39AutoVectorizingCopyWithAssumedAlignmentILi128EEEEEEvvEEEEvNT_6ParamsE)
        /*0008*/ 	.word	0x00000050


	//----- nvinfo : EIATTR_FRAME_SIZE
	.align		4
.L_19:
        /*000c*/ 	.byte	0x04, 0x11
        /*000e*/ 	.short	(.L_21 - .L_20)
	.align		4
.L_20:
        /*0010*/ 	.word	index@($__internal_2_$__cuda_sm10x_tcgen05_guardrail_trap_unallocated_columns_being_dealloced)
        /*0014*/ 	.word	0x00000000


	//----- nvinfo : EIATTR_FRAME_SIZE
	.align		4
.L_21:
        /*0018*/ 	.byte	0x04, 0x11
        /*001a*/ 	.short	(.L_23 - .L_22)
	.align		4
.L_22:
        /*001c*/ 	.word	index@($__internal_1_$__cuda_sm10x_tcgen05_guardrail_trap_phase_invalid_during_alloc)
        /*0020*/ 	.word	0x00000000


	//----- nvinfo : EIATTR_FRAME_SIZE
	.align		4
.L_23:
        /*0024*/ 	.byte	0x04, 0x11
        /*0026*/ 	.short	(.L_25 - .L_24)
	.align		4
.L_24:
        /*0028*/ 	.word	index@($__internal_0_$__cuda_sm10x_tcgen05_guardrail_trap_col_being_dealloced_not_returned_by_alloc)
        /*002c*/ 	.word	0x00000000


	//----- nvinfo : EIATTR_FRAME_SIZE
	.align		4
.L_25:
        /*0030*/ 	.byte	0x04, 0x11
        /*0032*/ 	.short	(.L_27 - .L_26)
	.align		4
.L_26:
        /*0034*/ 	.word	index@(_ZN7cutlass13device_kernelINS_4gemm6kernel13GemmUniversalIN4cute5tupleIJiiiiEEENS1_10collective13CollectiveMmaINS1_35MainloopSm100TmaUmmaWarpSpecializedILi12ELi2ELi4ENS5_IJNS4_1CILi4EEENSA_ILi1EEESC_EEEEENS5_IJNSA_ILi64EEESF_NSA_ILi32EEEEEENS_10tfloat32_tENS5_IJlSC_lEEESI_SJ_NS4_8TiledMMAINS4_8MMA_AtomIJNS4_17SM100_MMA_TF32_SSISI_SI_fLi64ELi64ELNS4_4UMMA5MajorE0ELSO_0ELNSN_7ScaleInE0ELSP_0EEEEEENS4_6LayoutINS5_IJSC_SC_SC_EEENS5_IJNSA_ILi0EEESU_SU_EEEEENS5_IJNS4_10UnderscoreESX_SX_EEEEENS4_13SM90_TMA_LOADENS4_14ComposedLayoutINS4_7SwizzleILi3ELi4ELi3EEENS4_18smem_ptr_flag_bitsILi32EEENSS_INS5_IJNSA_ILi8EEESG_EEENS5_IJSG_SC_EEEEEEEvNS4_8identityENS4_23SM90_TMA_LOAD_MULTICASTES1A_vS1B_EENS_8epilogue10collective18CollectiveEpilogueINS1E_23Sm100TmaWarpSpecializedILi3ELi2ELi16ELb1ELb0EEEJSH_NS5_IJNSS_ISF_SC_EENSS_ISG_SC_EEEEESI_SJ_SI_SJ_NS1E_6fusion15FusionCallbacksIS1I_NS1M_17LinearCombinationISI_fSI_fLNS_15FloatRoundStyleE2EEESH_S1L_JEEENS4_5SM1004TMEM4LOAD26SM100_TMEM_LOAD_16dp128b8xES10_S1A_NS4_17SM75_U32x4_LDSM_NENS4_14SM90_TMA_STOREES1A_NS4_17SM90_U32x4_STSM_NENS4_39AutoVectorizingCopyWithAssumedAlignmentILi128EEEEEEvvEEEEvNT_6ParamsE)
        /*0038*/ 	.word	0x00000000


	//----- nvinfo : EIATTR_MIN_STACK_SIZE
	.align		4
.L_27:
        /*003c*/ 	.byte	0x04, 0x12
        /*003e*/ 	.short	(.L_29 - .L_28)
	.align		4
.L_28:
        /*0040*/ 	.word	index@(_ZN7cutlass13device_kernelINS_4gemm6kernel13GemmUniversalIN4cute5tupleIJiiiiEEENS1_10collective13CollectiveMmaINS1_35MainloopSm100TmaUmmaWarpSpecializedILi12ELi2ELi4ENS5_IJNS4_1CILi4EEENSA_ILi1EEESC_EEEEENS5_IJNSA_ILi64EEESF_NSA_ILi32EEEEEENS_10tfloat32_tENS5_IJlSC_lEEESI_SJ_NS4_8TiledMMAINS4_8MMA_AtomIJNS4_17SM100_MMA_TF32_SSISI_SI_fLi64ELi64ELNS4_4UMMA5MajorE0ELSO_0ELNSN_7ScaleInE0ELSP_0EEEEEENS4_6LayoutINS5_IJSC_SC_SC_EEENS5_IJNSA_ILi0EEESU_SU_EEEEENS5_IJNS4_10UnderscoreESX_SX_EEEEENS4_13SM90_TMA_LOADENS4_14ComposedLayoutINS4_7SwizzleILi3ELi4ELi3EEENS4_18smem_ptr_flag_bitsILi32EEENSS_INS5_IJNSA_ILi8EEESG_EEENS5_IJSG_SC_EEEEEEEvNS4_8identityENS4_23SM90_TMA_LOAD_MULTICASTES1A_vS1B_EENS_8epilogue10collective18CollectiveEpilogueINS1E_23Sm100TmaWarpSpecializedILi3ELi2ELi16ELb1ELb0EEEJSH_NS5_IJNSS_ISF_SC_EENSS_ISG_SC_EEEEESI_SJ_SI_SJ_NS1E_6fusion15FusionCallbacksIS1I_NS1M_17LinearCombinationISI_fSI_fLNS_15FloatRoundStyleE2EEESH_S1L_JEEENS4_5SM1004TMEM4LOAD26SM100_TMEM_LOAD_16dp128b8xES10_S1A_NS4_17SM75_U32x4_LDSM_NENS4_14SM90_TMA_STOREES1A_NS4_17SM90_U32x4_STSM_NENS4_39AutoVectorizingCopyWithAssumedAlignmentILi128EEEEEEvvEEEEvNT_6ParamsE)
        /*0044*/ 	.word	0x00000000
.L_29:


//--------------------- .nv.compat                --------------------------
	.section	.nv.compat,"",@"SHT_CUDA_COMPAT_INFO"
	.align	4
        /*0000*/ 	.byte	0x02, 0x09, 0x01, 0x00, 0x02, 0x02, 0x02, 0x00, 0x02, 0x05, 0x05, 0x00, 0x03, 0x07, 0x01, 0x01
        /*0010*/ 	.byte	0x02, 0x03, 0x01, 0x00, 0x02, 0x06, 0x01, 0x00, 0x04, 0x0b, 0x08, 0x00, 0x09, 0x00, 0x00, 0x00
        /*0020*/ 	.byte	0x00, 0x00, 0x00, 0x00


//--------------------- .nv.info._ZN7cutlass13device_kernelINS_4gemm6kernel13GemmUniversalIN4cute5tupleIJiiiiEEENS1_10collective13CollectiveMmaINS1_35MainloopSm100TmaUmmaWarpSpecializedILi12ELi2ELi4ENS5_IJNS4_1CILi4EEENSA_ILi1EEESC_EEEEENS5_IJNSA_ILi64EEESF_NSA_ILi32EEEEEENS_10tfloat32_tENS5_IJlSC_lEEESI_SJ_NS4_8TiledMMAINS4_8MMA_AtomIJNS4_17SM100_MMA_TF32_SSISI_SI_fLi64ELi64ELNS4_4UMMA5MajorE0ELSO_0ELNSN_7ScaleInE0ELSP_0EEEEEENS4_6LayoutINS5_IJSC_SC_SC_EEENS5_IJNSA_ILi0EEESU_SU_EEEEENS5_IJNS4_10UnderscoreESX_SX_EEEEENS4_13SM90_TMA_LOADENS4_14ComposedLayoutINS4_7SwizzleILi3ELi4ELi3EEENS4_18smem_ptr_flag_bitsILi32EEENSS_INS5_IJNSA_ILi8EEESG_EEENS5_IJSG_SC_EEEEEEEvNS4_8identityENS4_23SM90_TMA_LOAD_MULTICASTES1A_vS1B_EENS_8epilogue10collective18CollectiveEpilogueINS1E_23Sm100TmaWarpSpecializedILi3ELi2ELi16ELb1ELb0EEEJSH_NS5_IJNSS_ISF_SC_EENSS_ISG_SC_EEEEESI_SJ_SI_SJ_NS1E_6fusion15FusionCallbacksIS1I_NS1M_17LinearCombinationISI_fSI_fLNS_15FloatRoundStyleE2EEESH_S1L_JEEENS4_5SM1004TMEM4LOAD26SM100_TMEM_LOAD_16dp128b8xES10_S1A_NS4_17SM75_U32x4_LDSM_NENS4_14SM90_TMA_STOREES1A_NS4_17SM90_U32x4_STSM_NENS4_39AutoVectorizingCopyWithAssumedAlignmentILi128EEEEEEvvEEEEvNT_6ParamsE --------------------------
	.section	.nv.info._ZN7cutlass13device_kernelINS_4gemm6kernel13GemmUniversalIN4cute5tupleIJiiiiEEENS1_10collective13CollectiveMmaINS1_35MainloopSm100TmaUmmaWarpSpecializedILi12ELi2ELi4ENS5_IJNS4_1CILi4EEENSA_ILi1EEESC_EEEEENS5_IJNSA_ILi64EEESF_NSA_ILi32EEEEEENS_10tfloat32_tENS5_IJlSC_lEEESI_SJ_NS4_8TiledMMAINS4_8MMA_AtomIJNS4_17SM100_MMA_TF32_SSISI_SI_fLi64ELi64ELNS4_4UMMA5MajorE0ELSO_0ELNSN_7ScaleInE0ELSP_0EEEEEENS4_6LayoutINS5_IJSC_SC_SC_EEENS5_IJNSA_ILi0EEESU_SU_EEEEENS5_IJNS4_10UnderscoreESX_SX_EEEEENS4_13SM90_TMA_LOADENS4_14ComposedLayoutINS4_7SwizzleILi3ELi4ELi3EEENS4_18smem_ptr_flag_bitsILi32EEENSS_INS5_IJNSA_ILi8EEESG_EEENS5_IJSG_SC_EEEEEEEvNS4_8identityENS4_23SM90_TMA_LOAD_MULTICASTES1A_vS1B_EENS_8epilogue10collective18CollectiveEpilogueINS1E_23Sm100TmaWarpSpecializedILi3ELi2ELi16ELb1ELb0EEEJSH_NS5_IJNSS_ISF_SC_EENSS_ISG_SC_EEEEESI_SJ_SI_SJ_NS1E_6fusion15FusionCallbacksIS1I_NS1M_17LinearCombinationISI_fSI_fLNS_15FloatRoundStyleE2EEESH_S1L_JEEENS4_5SM1004TMEM4LOAD26SM100_TMEM_LOAD_16dp128b8xES10_S1A_NS4_17SM75_U32x4_LDSM_NENS4_14SM90_TMA_STOREES1A_NS4_17SM90_U32x4_STSM_NENS4_39AutoVectorizingCopyWithAssumedAlignmentILi128EEEEEEvvEEEEvNT_6ParamsE,"",@"SHT_CUDA_INFO"
	.sectionflags	@""
	.align	4


	//----- nvinfo : EIATTR_CUDA_API_VERSION
	.align		4
        /*0000*/ 	.byte	0x04, 0x37
        /*0002*/ 	.short	(.L_31 - .L_30)
.L_30:
        /*0004*/ 	.word	0x00000082


	//----- nvinfo : EIATTR_KPARAM_INFO
	.align		4
.L_31:
        /*0008*/ 	.byte	0x04, 0x17
        /*000a*/ 	.short	(.L_33 - .L_32)
.L_32:
        /*000c*/ 	.word	0x00000000
        /*0010*/ 	.short	0x0000
        /*0012*/ 	.short	0x0000
        /*0014*/ 	.byte	0x00, 0xf0, 0x01, 0x20


	//----- nvinfo : EIATTR_AT_ENTRY_FRAGMENTS
	.align		4
.L_33:
        /*0018*/ 	.byte	0x04, 0x4f
        /*001a*/ 	.short	(.L_35 - .L_34)


	//   ....[0]....
.L_34:
        /*001c*/ 	.word	0x00000006


	//----- nvinfo : EIATTR_RESERVED_SMEM_USED
	.align		4
.L_35:
        /*0020*/ 	.byte	0x01, 0x41
	.zero		2


	//----- nvinfo : EIATTR_SPARSE_MMA_MASK
	.align		4
        /*0024*/ 	.byte	0x03, 0x50
        /*0026*/ 	.short	0x0000


	//----- nvinfo : EIATTR_TCGEN05_1CTA_USED
	.align		4
        /*0028*/ 	.byte	0x01, 0x51
	.zero		2


	//----- nvinfo : EIATTR_MAXREG_COUNT
	.align		4
        /*002c*/ 	.byte	0x03, 0x1b
        /*002e*/ 	.short	0x00ff


	//----- nvinfo : EIATTR_NUM_BARRIERS
	.align		4
        /*0030*/ 	.byte	0x02, 0x4c
        /*0032*/ 	.byte	0x07
	.zero		1


	//----- nvinfo : EIATTR_EXTERNS
	.align		4
        /*0034*/ 	.byte	0x04, 0x0f
        /*0036*/ 	.short	(.L_37 - .L_36)


	//   ....[0]....
	.align		4
.L_36:
        /*0038*/ 	.word	index@(__assertfail)


	//----- nvinfo : EIATTR_MERCURY_ISA_VERSION
	.align		4
.L_37:
        /*003c*/ 	.byte	0x03, 0x5f
        /*003e*/ 	.short	0x0101


	//----- nvinfo : EIATTR_INT_WARP_WIDE_INSTR_OFFSETS
	.align		4
        /*0040*/ 	.byte	0x04, 0x31
        /*0042*/ 	.short	(.L_39 - .L_38)


	//   ....[0]....
.L_38:
        /*0044*/ 	.word	0x000042e0


	//   ....[1]....
        /*0048*/ 	.word	0x00004310


	//   ....[2]....
        /*004c*/ 	.word	0x00004330


	//   ....[3]....
        /*0050*/ 	.word	0x00004eb0


	//   ....[4]....
        /*0054*/ 	.word	0x00004fd0


	//   ....[5]....
        /*0058*/ 	.word	0x00005120


	//   ....[6]....
        /*005c*/ 	.word	0x00005240


	//----- nvinfo : EIATTR_COOP_GROUP_MASK_REGIDS
	.align		4
.L_39:
        /*0060*/ 	.byte	0x04, 0x29
        /*0062*/ 	.short	(.L_41 - .L_40)


	//   ....[0]....
.L_40:
        /*0064*/ 	.word	0xffffffff


	//   ....[1]....
        /*0068*/ 	.word	0xffffffff


	//   ....[2]....
        /*006c*/ 	.word	0xffffffff


	//   ....[3]....
        /*0070*/ 	.word	0xffffffff


	//   ....[4]....
        /*0074*/ 	.word	0xffffffff


	//   ....[5]....
        /*0078*/ 	.word	0xffffffff


	//   ....[6]....
        /*007c*/ 	.word	0xffffffff


	//   ....[7]....
        /*0080*/ 	.word	0xffffffff


	//   ....[8]....
        /*0084*/ 	.word	0xffffffff


	//   ....[9]....
        /*0088*/ 	.word	0xffffffff


	//   ....[10]....
        /*008c*/ 	.word	0xffffffff


	//   ....[11]....
        /*0090*/ 	.word	0xffffffff


	//   ....[12]....
        /*0094*/ 	.word	0xffffffff


	//   ....[13]....
        /*0098*/ 	.word	0xffffffff


	//----- nvinfo : EIATTR_COOP_GROUP_INSTR_OFFSETS
	.align		4
.L_41:
        /*009c*/ 	.byte	0x04, 0x28
        /*009e*/ 	.short	(.L_43 - .L_42)


	//   ....[0]....
.L_42:
        /*00a0*/ 	.word	0x00000080


	//   ....[1]....
        /*00a4*/ 	.word	0x000004f0


	//   ....[2]....
        /*00a8*/ 	.word	0x000007b0


	//   ....[3]....
        /*00ac*/ 	.word	0x00000930


	//   ....[4]....
        /*00b0*/ 	.word	0x00000a30


	//   ....[5]....
        /*00b4*/ 	.word	0x00000ba0


	//   ....[6]....
        /*00b8*/ 	.word	0x00000d40


	//   ....[7]....
        /*00bc*/ 	.word	0x00000f00


	//   ....[8]....
        /*00c0*/ 	.word	0x00002190


	//   ....[9]....
        /*00c4*/ 	.word	0x000034d0


	//   ....[10]....
        /*00c8*/ 	.word	0x000036e0


	//   ....[11]....
        /*00cc*/ 	.word	0x00003710


	//   ....[12]....
        /*00d0*/ 	.word	0x000041c0


	//   ....[13]....
        /*00d4*/ 	.word	0x000043f0


	//----- nvinfo : EIATTR_VRC_CTA_INIT_COUNT
	.align		4
.L_43:
        /*00d8*/ 	.byte	0x02, 0x4a
        /*00da*/ 	.byte	0x80
	.zero		1


	//----- nvinfo : EIATTR_SYSCALL_OFFSETS
	.align		4
        /*00dc*/ 	.byte	0x04, 0x46
        /*00de*/ 	.short	(.L_45 - .L_44)


	//   ....[0]....
.L_44:
        /*00e0*/ 	.word	0x00005f70


	//   ....[1]....
        /*00e4*/ 	.word	0x00006060


	//   ....[2]....
        /*00e8*/ 	.word	0x00006980


	//   ....[3]....
        /*00ec*/ 	.word	0x000073e0


	//----- nvinfo : EIATTR_MBARRIER_INSTR_OFFSETS
	.align		4
.L_45:
        /*00f0*/ 	.byte	0x04, 0x39
        /*00f2*/ 	.short	(.L_47 - .L_46)


	//   ....[0]....
.L_46:
        /*00f4*/ 	.word	0x00000610
        /*00f8*/ 	.word	0x000000ff
        /*00fc*/ 	.word	0x00000000
        /*0100*/ 	.short	0x0100
        /*0102*/ 	.byte	0x04
	.zero		1


	//   ....[1]....
        /*0104*/ 	.word	0x00000620
        /*0108*/ 	.word	0x000000ff
        /*010c*/ 	.word	0x00000060
        /*0110*/ 	.short	0x0100
        /*0112*/ 	.byte	0x04
	.zero		1


	//   ....[2]....
        /*0114*/ 	.word	0x00000630
        /*0118*/ 	.word	0x000000ff
        /*011c*/ 	.word	0x00000008
        /*0120*/ 	.short	0x0100
        /*0122*/ 	.byte	0x04
	.zero		1


	//   ....[3]....
        /*0124*/ 	.word	0x00000640
        /*0128*/ 	.word	0x000000ff
        /*012c*/ 	.word	0x00000068
        /*0130*/ 	.short	0x0100
        /*0132*/ 	.byte	0x04
	.zero		1


	//   ....[4]....
        /*0134*/ 	.word	0x00000650
        /*0138*/ 	.word	0x000000ff
        /*013c*/ 	.word	0x00000010
        /*0140*/ 	.short	0x0100
        /*0142*/ 	.byte	0x04
	.zero		1


	//   ....[5]....
        /*0144*/ 	.word	0x00000660
        /*0148*/ 	.word	0x000000ff
        /*014c*/ 	.word	0x00000070
        /*0150*/ 	.short	0x0100
        /*0152*/ 	.byte	0x04
	.zero		1


	//   ....[6]....
        /*0154*/ 	.word	0x00000670
        /*0158*/ 	.word	0x000000ff
        /*015c*/ 	.word	0x00000018
        /*0160*/ 	.short	0x0100
        /*0162*/ 	.byte	0x04
	.zero		1


	//   ....[7]....
        /*0164*/ 	.word	0x00000680
        /*0168*/ 	.word	0x000000ff
        /*016c*/ 	.word	0x00000078
        /*0170*/ 	.short	0x0100
        /*0172*/ 	.byte	0x04
	.zero		1


	//   ....[8]....
        /*0174*/ 	.word	0x00000690
        /*0178*/ 	.word	0x000000ff
        /*017c*/ 	.word	0x00000020
        /*0180*/ 	.short	0x0100
        /*0182*/ 	.byte	0x04
	.zero		1


	//   ....[9]....
        /*0184*/ 	.word	0x000006a0
        /*0188*/ 	.word	0x000000ff
        /*018c*/ 	.word	0x00000080
        /*0190*/ 	.short	0x0100
        /*0192*/ 	.byte	0x04
	.zero		1


	//   ....[10]....
        /*0194*/ 	.word	0x000006b0
        /*0198*/ 	.word	0x000000ff
        /*019c*/ 	.word	0x00000028
        /*01a0*/ 	.short	0x0100
        /*01a2*/ 	.byte	0x04
	.zero		1


	//   ....[11]....
        /*01a4*/ 	.word	0x000006c0
        /*01a8*/ 	.word	0x000000ff
        /*01ac*/ 	.word	0x00000088
        /*01b0*/ 	.short	0x0100
        /*01b2*/ 	.byte	0x04
	.zero		1


	//   ....[12]....
        /*01b4*/ 	.word	0x000006d0
        /*01b8*/ 	.word	0x000000ff
        /*01bc*/ 	.word	0x00000030
        /*01c0*/ 	.short	0x0100
        /*01c2*/ 	.byte	0x04
	.zero		1


	//   ....[13]....
        /*01c4*/ 	.word	0x000006e0
        /*01c8*/ 	.word	0x000000ff
        /*01cc*/ 	.word	0x00000090
        /*01d0*/ 	.short	0x0100
        /*01d2*/ 	.byte	0x04
	.zero		1


	//   ....[14]....
        /*01d4*/ 	.word	0x000006f0
        /*01d8*/ 	.word	0x000000ff
        /*01dc*/ 	.word	0x00000038
        /*01e0*/ 	.short	0x0100
        /*01e2*/ 	.byte	0x04
	.zero		1


	//   ....[15]....
        /*01e4*/ 	.word	0x00000700
        /*01e8*/ 	.word	0x000000ff
        /*01ec*/ 	.word	0x00000098
        /*01f0*/ 	.short	0x0100
        /*01f2*/ 	.byte	0x04
	.zero		1


	//   ....[16]....
        /*01f4*/ 	.word	0x00000710
        /*01f8*/ 	.word	0x000000ff
        /*01fc*/ 	.word	0x00000040
        /*0200*/ 	.short	0x0100
        /*0202*/ 	.byte	0x04
	.zero		1


	//   ....[17]....
        /*0204*/ 	.word	0x00000720
        /*0208*/ 	.word	0x000000ff
        /*020c*/ 	.word	0x000000a0
        /*0210*/ 	.short	0x0100
        /*0212*/ 	.byte	0x04
	.zero		1


	//   ....[18]....
        /*0214*/ 	.word	0x00000730
        /*0218*/ 	.word	0x000000ff
        /*021c*/ 	.word	0x00000048
        /*0220*/ 	.short	0x0100
        /*0222*/ 	.byte	0x04
	.zero		1


	//   ....[19]....
        /*0224*/ 	.word	0x00000740
        /*0228*/ 	.word	0x000000ff
        /*022c*/ 	.word	0x000000a8
        /*0230*/ 	.short	0x0100
        /*0232*/ 	.byte	0x04
	.zero		1


	//   ....[20]....
        /*0234*/ 	.word	0x00000750
        /*0238*/ 	.word	0x000000ff
        /*023c*/ 	.word	0x00000050
        /*0240*/ 	.short	0x0100
        /*0242*/ 	.byte	0x04
	.zero		1


	//   ....[21]....
        /*0244*/ 	.word	0x00000760
        /*0248*/ 	.word	0x000000ff
        /*024c*/ 	.word	0x000000b0
        /*0250*/ 	.short	0x0100
        /*0252*/ 	.byte	0x04
	.zero		1


	//   ....[22]....
        /*0254*/ 	.word	0x00000770
        /*0258*/ 	.word	0x000000ff
        /*025c*/ 	.word	0x00000058
        /*0260*/ 	.short	0x0100
        /*0262*/ 	.byte	0x04
	.zero		1


	//   ....[23]....
        /*0264*/ 	.word	0x00000780
        /*0268*/ 	.word	0x000000ff
        /*026c*/ 	.word	0x000000b8
        /*0270*/ 	.short	0x0100
        /*0272*/ 	.byte	0x04
	.zero		1


	//   ....[24]....
        /*0274*/ 	.word	0x000008c0
        /*0278*/ 	.word	0x000000ff
        /*027c*/ 	.word	0x000000c0
        /*0280*/ 	.short	0x0100
        /*0282*/ 	.byte	0x04
	.zero		1


	//   ....[25]....
        /*0284*/ 	.word	0x000008d0
        /*0288*/ 	.word	0x000000ff
        /*028c*/ 	.word	0x000000d8
        /*0290*/ 	.short	0x0100
        /*0292*/ 	.byte	0x04
	.zero		1


	//   ....[26]....
        /*0294*/ 	.word	0x000008e0
        /*0298*/ 	.word	0x000000ff
        /*029c*/ 	.word	0x000000c8
        /*02a0*/ 	.short	0x0100
        /*02a2*/ 	.byte	0x04
	.zero		1


	//   ....[27]....
        /*02a4*/ 	.word	0x000008f0
        /*02a8*/ 	.word	0x000000ff
        /*02ac*/ 	.word	0x000000e0
        /*02b0*/ 	.short	0x0100
        /*02b2*/ 	.byte	0x04
	.zero		1


	//   ....[28]....
        /*02b4*/ 	.word	0x00000900
        /*02b8*/ 	.word	0x000000ff
        /*02bc*/ 	.word	0x000000d0
        /*02c0*/ 	.short	0x0100
        /*02c2*/ 	.byte	0x04
	.zero		1


	//   ....[29]....
        /*02c4*/ 	.word	0x00000910
        /*02c8*/ 	.word	0x000000ff
        /*02cc*/ 	.word	0x000000e8
        /*02d0*/ 	.short	0x0100
        /*02d2*/ 	.byte	0x04
	.zero		1


	//   ....[30]....
        /*02d4*/ 	.word	0x00000a00
        /*02d8*/ 	.word	0x000000ff
        /*02dc*/ 	.word	0x000000f0
        /*02e0*/ 	.short	0x0100
        /*02e2*/ 	.byte	0x06
	.zero		1


	//   ....[31]....
        /*02e4*/ 	.word	0x00000a10
        /*02e8*/ 	.word	0x000000ff
        /*02ec*/ 	.word	0x000000f8
        /*02f0*/ 	.short	0x0100
        /*02f2*/ 	.byte	0x06
	.zero		1


	//   ....[32]....
        /*02f4*/ 	.word	0x00000b50
        /*02f8*/ 	.word	0x000000ff
        /*02fc*/ 	.word	0x00000100
        /*0300*/ 	.short	0x0100
        /*0302*/ 	.byte	0x06
	.zero		1


	//   ....[33]....
        /*0304*/ 	.word	0x00000b60
        /*0308*/ 	.word	0x000000ff
        /*030c*/ 	.word	0x00000110
        /*0310*/ 	.short	0x0100
        /*0312*/ 	.byte	0x06
	.zero		1


	//   ....[34]....
        /*0314*/ 	.word	0x00000b70
        /*0318*/ 	.word	0x000000ff
        /*031c*/ 	.word	0x00000108
        /*0320*/ 	.short	0x0100
        /*0322*/ 	.byte	0x06
	.zero		1


	//   ....[35]....
        /*0324*/ 	.word	0x00000b80
        /*0328*/ 	.word	0x000000ff
        /*032c*/ 	.word	0x00000118
        /*0330*/ 	.short	0x0100
        /*0332*/ 	.byte	0x06
	.zero		1


	//   ....[36]....
        /*0334*/ 	.word	0x00000cb0
        /*0338*/ 	.word	0x000000ff
        /*033c*/ 	.word	0x00000120
        /*0340*/ 	.short	0x0100
        /*0342*/ 	.byte	0x04
	.zero		1


	//   ....[37]....
        /*0344*/ 	.word	0x00000cc0
        /*0348*/ 	.word	0x000000ff
        /*034c*/ 	.word	0x00000140
        /*0350*/ 	.short	0x0100
        /*0352*/ 	.byte	0x04
	.zero		1


	//   ....[38]....
        /*0354*/ 	.word	0x00000cd0
        /*0358*/ 	.word	0x000000ff
        /*035c*/ 	.word	0x00000128
        /*0360*/ 	.short	0x0100
        /*0362*/ 	.byte	0x04
	.zero		1


	//   ....[39]....
        /*0364*/ 	.word	0x00000ce0
        /*0368*/ 	.word	0x000000ff
        /*036c*/ 	.word	0x00000148
        /*0370*/ 	.short	0x0100
        /*0372*/ 	.byte	0x04
	.zero		1


	//   ....[40]....
        /*0374*/ 	.word	0x00000cf0
        /*0378*/ 	.word	0x000000ff
        /*037c*/ 	.word	0x00000130
        /*0380*/ 	.short	0x0100
        /*0382*/ 	.byte	0x04
	.zero		1


	//   ....[41]....
        /*0384*/ 	.word	0x00000d00
        /*0388*/ 	.word	0x000000ff
        /*038c*/ 	.word	0x00000150
        /*0390*/ 	.short	0x0100
        /*0392*/ 	.byte	0x04
	.zero		1


	//   ....[42]....
        /*0394*/ 	.word	0x00000d10
        /*0398*/ 	.word	0x000000ff
        /*039c*/ 	.word	0x00000138
        /*03a0*/ 	.short	0x0100
        /*03a2*/ 	.byte	0x04
	.zero		1


	//   ....[43]....
        /*03a4*/ 	.word	0x00000d20
        /*03a8*/ 	.word	0x000000ff
        /*03ac*/ 	.word	0x00000158
        /*03b0*/ 	.short	0x0100
        /*03b2*/ 	.byte	0x04
	.zero		1


	//   ....[44]....
        /*03b4*/ 	.word	0x00000e10
        /*03b8*/ 	.word	0x000000ff
        /*03bc*/ 	.word	0x00000160
        /*03c0*/ 	.short	0x0100
        /*03c2*/ 	.byte	0x04
	.zero		1


	//   ....[45]....
        /*03c4*/ 	.word	0x00000e20
        /*03c8*/ 	.word	0x000000ff
        /*03cc*/ 	.word	0x00000170
        /*03d0*/ 	.short	0x0100
        /*03d2*/ 	.byte	0x04
	.zero		1


	//   ....[46]....
        /*03d4*/ 	.word	0x00000e30
        /*03d8*/ 	.word	0x000000ff
        /*03dc*/ 	.word	0x00000168
        /*03e0*/ 	.short	0x0100
        /*03e2*/ 	.byte	0x04
	.zero		1


	//   ....[47]....
        /*03e4*/ 	.word	0x00000e40
        /*03e8*/ 	.word	0x000000ff
        /*03ec*/ 	.word	0x00000178
        /*03f0*/ 	.short	0x0100
        /*03f2*/ 	.byte	0x04
	.zero		1


	//   ....[48]....
        /*03f4*/ 	.word	0x000019f0
        /*03f8*/ 	.word	0x00000000
        /*03fc*/ 	.word	0x00000170
        /*0400*/ 	.short	0x010a
        /*0402*/ 	.byte	0xff
	.zero		1


	//   ....[49]....
        /*0404*/ 	.word	0x00001a20
        /*0408*/ 	.word	0x00000000
        /*040c*/ 	.word	0x00000160
        /*0410*/ 	.short	0x0101
        /*0412*/ 	.byte	0xff
	.zero		1


	//   ....[50]....
        /*0414*/ 	.word	0x00001af0
        /*0418*/ 	.word	0x000000ff
        /*041c*/ 	.word	0x00000060
        /*0420*/ 	.short	0x010a
        /*0422*/ 	.byte	0x04
	.zero		1


	//   ....[51]....
        /*0424*/ 	.word	0x00001b70
        /*0428*/ 	.word	0x000000ff
        /*042c*/ 	.word	0x00000060
        /*0430*/ 	.short	0x010a
        /*0432*/ 	.byte	0x21
	.zero		1


	//   ....[52]....
        /*0434*/ 	.word	0x00001d00
        /*0438*/ 	.word	0x000000ff
        /*043c*/ 	.word	0x00000060
        /*0440*/ 	.short	0x010a
        /*0442*/ 	.byte	0x08
	.zero		1


	//   ....[53]....
        /*0444*/ 	.word	0x00001e30
        /*0448*/ 	.word	0x000000ff
        /*044c*/ 	.word	0x000000f8
        /*0450*/ 	.short	0x0101
        /*0452*/ 	.byte	0x06
	.zero		1


	//   ....[54]....
        /*0454*/ 	.word	0x00001e50
        /*0458*/ 	.word	0x000000ff
        /*045c*/ 	.word	0x00000060
        /*0460*/ 	.short	0x010a
        /*0462*/ 	.byte	0x04
	.zero		1


	//   ....[55]....
        /*0464*/ 	.word	0x00001ed0
        /*0468*/ 	.word	0x000000ff
        /*046c*/ 	.word	0x00000060
        /*0470*/ 	.short	0x010a
        /*0472*/ 	.byte	0x11
	.zero		1


	//   ....[56]....
        /*0474*/ 	.word	0x00002080
        /*0478*/ 	.word	0x000000ff
        /*047c*/ 	.word	0x00000060
        /*0480*/ 	.short	0x010a
        /*0482*/ 	.byte	0x07
	.zero		1


	//   ....[57]....
        /*0484*/ 	.word	0x000021c0
        /*0488*/ 	.word	0x00000003
        /*048c*/ 	.word	0x00000100
        /*0490*/ 	.short	0x010a
        /*0492*/ 	.byte	0xff
	.zero		1


	//   ....[58]....
        /*0494*/ 	.word	0x00002310
        /*0498*/ 	.word	0x00000000
        /*049c*/ 	.word	0x00000000
        /*04a0*/ 	.short	0x0101
        /*04a2*/ 	.byte	0xff
	.zero		1


	//   ....[59]....
        /*04a4*/ 	.word	0x000028d0
        /*04a8*/ 	.word	0x000000ff
        /*04ac*/ 	.word	0x00000000
        /*04b0*/ 	.short	0x010a
        /*04b2*/ 	.byte	0x04
	.zero		1


	//   ....[60]....
        /*04b4*/ 	.word	0x00002960
        /*04b8*/ 	.word	0x000000ff
        /*04bc*/ 	.word	0x00000000
        /*04c0*/ 	.short	0x010a
        /*04c2*/ 	.byte	0x05
	.zero		1


	//   ....[61]....
        /*04c4*/ 	.word	0x000029f0
        /*04c8*/ 	.word	0x000000ff
        /*04cc*/ 	.word	0x00000000
        /*04d0*/ 	.short	0x010a
        /*04d2*/ 	.byte	0x05
	.zero		1


	//   ....[62]....
        /*04d4*/ 	.word	0x00002a80
        /*04d8*/ 	.word	0x000000ff
        /*04dc*/ 	.word	0x00000000
        /*04e0*/ 	.short	0x010a
        /*04e2*/ 	.byte	0x05
	.zero		1


	//   ....[63]....
        /*04e4*/ 	.word	0x00002b10
        /*04e8*/ 	.word	0x000000ff
        /*04ec*/ 	.word	0x00000000
        /*04f0*/ 	.short	0x010a
        /*04f2*/ 	.byte	0x05
	.zero		1


	//   ....[64]....
        /*04f4*/ 	.word	0x00002ba0
        /*04f8*/ 	.word	0x000000ff
        /*04fc*/ 	.word	0x00000000
        /*0500*/ 	.short	0x010a
        /*0502*/ 	.byte	0x05
	.zero		1


	//   ....[65]....
        /*0504*/ 	.word	0x00002c30
        /*0508*/ 	.word	0x000000ff
        /*050c*/ 	.word	0x00000000
        /*0510*/ 	.short	0x010a
        /*0512*/ 	.byte	0x05
	.zero		1


	//   ....[66]....
        /*0514*/ 	.word	0x00002cc0
        /*0518*/ 	.word	0x000000ff
        /*051c*/ 	.word	0x00000000
        /*0520*/ 	.short	0x010a
        /*0522*/ 	.byte	0x05
	.zero		1


	//   ....[67]....
        /*0524*/ 	.word	0x00002d50
        /*0528*/ 	.word	0x000000ff
        /*052c*/ 	.word	0x00000000
        /*0530*/ 	.short	0x010a
        /*0532*/ 	.byte	0x05
	.zero		1


	//   ....[68]....
        /*0534*/ 	.word	0x00002de0
        /*0538*/ 	.word	0x000000ff
        /*053c*/ 	.word	0x00000000
        /*0540*/ 	.short	0x010a
        /*0542*/ 	.byte	0x05
	.zero		1


	//   ....[69]....
        /*0544*/ 	.word	0x00002e70
        /*0548*/ 	.word	0x000000ff
        /*054c*/ 	.word	0x00000000
        /*0550*/ 	.short	0x010a
        /*0552*/ 	.byte	0x05
	.zero		1


	//   ....[70]....
        /*0554*/ 	.word	0x00002f10
        /*0558*/ 	.word	0x00000000
        /*055c*/ 	.word	0x00000000
        /*0560*/ 	.short	0x010a
        /*0562*/ 	.byte	0xff
	.zero		1


	//   ....[71]....
        /*0564*/ 	.word	0x00003030
        /*0568*/ 	.word	0x00000002
        /*056c*/ 	.word	0x00000160
        /*0570*/ 	.short	0x010a
        /*0572*/ 	.byte	0xff
	.zero		1


	//   ....[72]....
        /*0574*/ 	.word	0x000030a0
        /*0578*/ 	.word	0x00000002
        /*057c*/ 	.word	0x00000000
        /*0580*/ 	.short	0x0101
        /*0582*/ 	.byte	0xff
	.zero		1


	//   ....[73]....
        /*0584*/ 	.word	0x000030c0
        /*0588*/ 	.word	0x000000ff
        /*058c*/ 	.word	0x00000110
        /*0590*/ 	.short	0x010a
        /*0592*/ 	.byte	0x04
	.zero		1


	//   ....[74]....
        /*0594*/ 	.word	0x000031e0
        /*0598*/ 	.word	0x00000002
        /*059c*/ 	.word	0x00000100
        /*05a0*/ 	.short	0x010a
        /*05a2*/ 	.byte	0xff
	.zero		1


	//   ....[75]....
        /*05a4*/ 	.word	0x000032e0
        /*05a8*/ 	.word	0x00000002
        /*05ac*/ 	.word	0x00000000
        /*05b0*/ 	.short	0x0101
        /*05b2*/ 	.byte	0xff
	.zero		1


	//   ....[76]....
        /*05b4*/ 	.word	0x00003370
        /*05b8*/ 	.word	0x000000ff
        /*05bc*/ 	.word	0x00000110
        /*05c0*/ 	.short	0x0106
        /*05c2*/ 	.byte	0x04
	.zero		1


	//   ....[77]....
        /*05c4*/ 	.word	0x00003390
        /*05c8*/ 	.word	0x000000ff
        /*05cc*/ 	.word	0x00000110
        /*05d0*/ 	.short	0x010a
        /*05d2*/ 	.byte	0x04
	.zero		1


	//   ....[78]....
        /*05d4*/ 	.word	0x00003420
        /*05d8*/ 	.word	0x000000ff
        /*05dc*/ 	.word	0x00000110
        /*05e0*/ 	.short	0x0106
        /*05e2*/ 	.byte	0x07
	.zero		1


	//   ....[79]....
        /*05e4*/ 	.word	0x00003460
        /*05e8*/ 	.word	0x00000000
        /*05ec*/ 	.word	0x00000110
        /*05f0*/ 	.short	0x010a
        /*05f2*/ 	.byte	0xff
	.zero		1


	//   ....[80]....
        /*05f4*/ 	.word	0x000039b0
        /*05f8*/ 	.word	0x00000000
        /*05fc*/ 	.word	0x00000100
        /*0600*/ 	.short	0x010a
        /*0602*/ 	.byte	0xff
	.zero		1


	//   ....[81]....
        /*0604*/ 	.word	0x00003ab0
        /*0608*/ 	.word	0x00000003
        /*060c*/ 	.word	0x00000000
        /*0610*/ 	.short	0x0101
        /*0612*/ 	.byte	0xff
	.zero		1


	//   ....[82]....
        /*0614*/ 	.word	0x00003ac0
        /*0618*/ 	.word	0x000000ff
        /*061c*/ 	.word	0x00000000
        /*0620*/ 	.short	0x010a
        /*0622*/ 	.byte	0x04
	.zero		1


	//   ....[83]....
        /*0624*/ 	.word	0x00003b40
        /*0628*/ 	.word	0x000000ff
        /*062c*/ 	.word	0x00000140
        /*0630*/ 	.short	0x010a
        /*0632*/ 	.byte	0x1f
	.zero		1


	//   ....[84]....
        /*0634*/ 	.word	0x00003c20
        /*0638*/ 	.word	0x000000ff
        /*063c*/ 	.word	0x00000000
        /*0640*/ 	.short	0x010a
        /*0642*/ 	.byte	0x05
	.zero		1


	//   ....[85]....
        /*0644*/ 	.word	0x00003d60
        /*0648*/ 	.word	0x000000ff
        /*064c*/ 	.word	0x00000000
        /*0650*/ 	.short	0x010a
        /*0652*/ 	.byte	0x04
	.zero		1


	//   ....[86]....
        /*0654*/ 	.word	0x00003ff0
        /*0658*/ 	.word	0x000000ff
        /*065c*/ 	.word	0x00000000
        /*0660*/ 	.short	0x010a
        /*0662*/ 	.byte	0x04
	.zero		1


	//   ....[87]....
        /*0664*/ 	.word	0x00004080
        /*0668*/ 	.word	0x000000ff
        /*066c*/ 	.word	0x00000000
        /*0670*/ 	.short	0x010a
        /*0672*/ 	.byte	0x05
	.zero		1


	//   ....[88]....
        /*0674*/ 	.word	0x00004110
        /*0678*/ 	.word	0x000000ff
        /*067c*/ 	.word	0x00000000
        /*0680*/ 	.short	0x010a
        /*0682*/ 	.byte	0x05
	.zero		1


	//   ....[89]....
        /*0684*/ 	.word	0x000041a0
        /*0688*/ 	.word	0x000000ff
        /*068c*/ 	.word	0x00000000
        /*0690*/ 	.short	0x010a
        /*0692*/ 	.byte	0x04
	.zero		1


	//   ....[90]....
        /*0694*/ 	.word	0x00004680
        /*0698*/ 	.word	0x00000008
        /*069c*/ 	.word	0x00000100
        /*06a0*/ 	.short	0x010a
        /*06a2*/ 	.byte	0xff
	.zero		1


	//   ....[91]....
        /*06a4*/ 	.word	0x000047f0
        /*06a8*/ 	.word	0x00000000
        /*06ac*/ 	.word	0x00000000
        /*06b0*/ 	.short	0x0101
        /*06b2*/ 	.byte	0xff
	.zero		1


	//   ....[92]....
        /*06b4*/ 	.word	0x00004cc0
        /*06b8*/ 	.word	0x000000ff
        /*06bc*/ 	.word	0x000000f8
        /*06c0*/ 	.short	0x010a
        /*06c2*/ 	.byte	0x18
	.zero		1


	//   ....[93]....
        /*06c4*/ 	.word	0x00004e90
        /*06c8*/ 	.word	0x000000ff
        /*06cc*/ 	.word	0x000000d8
        /*06d0*/ 	.short	0x010a
        /*06d2*/ 	.byte	0x04
	.zero		1


	//   ....[94]....
        /*06d4*/ 	.word	0x00005070
        /*06d8*/ 	.word	0x000000ff
        /*06dc*/ 	.word	0x000000c0
        /*06e0*/ 	.short	0x010b
        /*06e2*/ 	.byte	0x04
	.zero		1


	//   ....[95]....
        /*06e4*/ 	.word	0x00005080
        /*06e8*/ 	.word	0x000000ff
        /*06ec*/ 	.word	0x00000000
        /*06f0*/ 	.short	0x0101
        /*06f2*/ 	.byte	0x07
	.zero		1


	//   ....[96]....
        /*06f4*/ 	.word	0x00005090
        /*06f8*/ 	.word	0x000000ff
        /*06fc*/ 	.word	0x000000d8
        /*0700*/ 	.short	0x010a
        /*0702*/ 	.byte	0x05
	.zero		1


	//   ....[97]....
        /*0704*/ 	.word	0x000052e0
        /*0708*/ 	.word	0x000000ff
        /*070c*/ 	.word	0x000000c0
        /*0710*/ 	.short	0x010b
        /*0712*/ 	.byte	0x05
	.zero		1


	//   ....[98]....
        /*0714*/ 	.word	0x000052f0
        /*0718*/ 	.word	0x000000ff
        /*071c*/ 	.word	0x00000000
        /*0720*/ 	.short	0x0101
        /*0722*/ 	.byte	0x04
	.zero		1


	//   ....[99]....
        /*0724*/ 	.word	0x00005340
        /*0728*/ 	.word	0x000000ff
        /*072c*/ 	.word	0x00000000
        /*0730*/ 	.short	0x010a
        /*0732*/ 	.byte	0x04
	.zero		1


	//   ....[100]....
        /*0734*/ 	.word	0x000053d0
        /*0738*/ 	.word	0x000000ff
        /*073c*/ 	.word	0x00000000
        /*0740*/ 	.short	0x010a
        /*0742*/ 	.byte	0x05
	.zero		1


	//   ....[101]....
        /*0744*/ 	.word	0x00005470
        /*0748*/ 	.word	0x00000000
        /*074c*/ 	.word	0x00000000
        /*0750*/ 	.short	0x010a
        /*0752*/ 	.byte	0xff
	.zero		1


	//   ....[102]....
        /*0754*/ 	.word	0x000057e0
        /*0758*/ 	.word	0x00000000
        /*075c*/ 	.word	0x00000100
        /*0760*/ 	.short	0x010a
        /*0762*/ 	.byte	0xff
	.zero		1


	//   ....[103]....
        /*0764*/ 	.word	0x000058b0
        /*0768*/ 	.word	0x00000000
        /*076c*/ 	.word	0x00000000
        /*0770*/ 	.short	0x0101
        /*0772*/ 	.byte	0xff
	.zero		1


	//   ....[104]....
        /*0774*/ 	.word	0x00006500
        /*0778*/ 	.word	0x00000002
        /*077c*/ 	.word	0x000000c0
        /*0780*/ 	.short	0x010a
        /*0782*/ 	.byte	0xff
	.zero		1


	//   ....[105]....
        /*0784*/ 	.word	0x00006540
        /*0788*/ 	.word	0x00000047
        /*078c*/ 	.word	0x00000120
        /*0790*/ 	.short	0x010a
        /*0792*/ 	.byte	0xff
	.zero		1


	//   ....[106]....
        /*0794*/ 	.word	0x00006630
        /*0798*/ 	.word	0x00000002
        /*079c*/ 	.word	0x000000c0
        /*07a0*/ 	.short	0x010a
        /*07a2*/ 	.byte	0xff
	.zero		1


	//   ....[107]....
        /*07a4*/ 	.word	0x00006860
        /*07a8*/ 	.word	0x00000047
        /*07ac*/ 	.word	0x00000120
        /*07b0*/ 	.short	0x010a
        /*07b2*/ 	.byte	0xff
	.zero		1


	//   ....[108]....
        /*07b4*/ 	.word	0x00007100
        /*07b8*/ 	.word	0x00000000
        /*07bc*/ 	.word	0x00000000
        /*07c0*/ 	.short	0x0101
        /*07c2*/ 	.byte	0xff
	.zero		1


	//   ....[109]....
        /*07c4*/ 	.word	0x00007110
        /*07c8*/ 	.word	0x00000002
        /*07cc*/ 	.word	0x000000c0
        /*07d0*/ 	.short	0x010a
        /*07d2*/ 	.byte	0xff
	.zero		1


	//   ....[110]....
        /*07d4*/ 	.word	0x000071e0
        /*07d8*/ 	.word	0x00000002
        /*07dc*/ 	.word	0x000000c0
        /*07e0*/ 	.short	0x010a
        /*07e2*/ 	.byte	0xff
	.zero		1


	//   ....[111]....
        /*07e4*/ 	.word	0x000077e0
        /*07e8*/ 	.word	0x000000ff
        /*07ec*/ 	.word	0x00000000
        /*07f0*/ 	.short	0x0101
        /*07f2*/ 	.byte	0x04
	.zero		1


	//   ....[112]....
        /*07f4*/ 	.word	0x00007bd0
        /*07f8*/ 	.word	0x00000000
        /*07fc*/ 	.word	0x00000000
        /*0800*/ 	.short	0x0101
        /*0802*/ 	.byte	0xff
	.zero		1


	//   ....[113]....
        /*0804*/ 	.word	0x00007e80
        /*0808*/ 	.word	0x000000ff
        /*080c*/ 	.word	0x00000000
        /*0810*/ 	.short	0x0101
        /*0812*/ 	.byte	0x04
	.zero		1


	//   ....[114]....
        /*0814*/ 	.word	0x00007ea0
        /*0818*/ 	.word	0x00000000
        /*081c*/ 	.word	0x00000170
        /*0820*/ 	.short	0x010a
        /*0822*/ 	.byte	0xff
	.zero		1


	//   ....[115]....
        /*0824*/ 	.word	0x00007f00
        /*0828*/ 	.word	0x00000000
        /*082c*/ 	.word	0x00000060
        /*0830*/ 	.short	0x010a
        /*0832*/ 	.byte	0xff
	.zero		1


	//   ....[116]....
        /*0834*/ 	.word	0x00007f60
        /*0838*/ 	.word	0x00000000
        /*083c*/ 	.word	0x00000060
        /*0840*/ 	.short	0x010a
        /*0842*/ 	.byte	0xff
	.zero		1


	//   ....[117]....
        /*0844*/ 	.word	0x00007fb0
        /*0848*/ 	.word	0x00000003
        /*084c*/ 	.word	0x00000100
        /*0850*/ 	.short	0x010a
        /*0852*/ 	.byte	0xff
	.zero		1


	//   ....[118]....
        /*0854*/ 	.word	0x00008010
        /*0858*/ 	.word	0x00000000
        /*085c*/ 	.word	0x00000000
        /*0860*/ 	.short	0x010a
        /*0862*/ 	.byte	0xff
	.zero		1


	//   ....[119]....
        /*0864*/ 	.word	0x00008070
        /*0868*/ 	.word	0x00000000
        /*086c*/ 	.word	0x00000000
        /*0870*/ 	.short	0x010a
        /*0872*/ 	.byte	0xff
	.zero		1


	//   ....[120]....
        /*0874*/ 	.word	0x000080d0
        /*0878*/ 	.word	0x00000000
        /*087c*/ 	.word	0x00000000
        /*0880*/ 	.short	0x010a
        /*0882*/ 	.byte	0xff
	.zero		1


	//   ....[121]....
        /*0884*/ 	.word	0x00008130
        /*0888*/ 	.word	0x00000000
        /*088c*/ 	.word	0x00000000
        /*0890*/ 	.short	0x010a
        /*0892*/ 	.byte	0xff
	.zero		1


	//   ....[122]....
        /*0894*/ 	.word	0x00008190
        /*0898*/ 	.word	0x00000000
        /*089c*/ 	.word	0x00000000
        /*08a0*/ 	.short	0x010a
        /*08a2*/ 	.byte	0xff
	.zero		1


	//   ....[123]....
        /*08a4*/ 	.word	0x000081f0
        /*08a8*/ 	.word	0x00000000
        /*08ac*/ 	.word	0x00000000
        /*08b0*/ 	.short	0x010a
        /*08b2*/ 	.byte	0xff
	.zero		1


	//   ....[124]....
        /*08b4*/ 	.word	0x00008250
        /*08b8*/ 	.word	0x00000000
        /*08bc*/ 	.word	0x00000000
        /*08c0*/ 	.short	0x010a
        /*08c2*/ 	.byte	0xff
	.zero		1


	//   ....[125]....
        /*08c4*/ 	.word	0x000082b0
        /*08c8*/ 	.word	0x00000000
        /*08cc*/ 	.word	0x00000000
        /*08d0*/ 	.short	0x010a
        /*08d2*/ 	.byte	0xff
	.zero		1


	//   ....[126]....
        /*08d4*/ 	.word	0x00008310
        /*08d8*/ 	.word	0x00000000
        /*08dc*/ 	.word	0x00000000
        /*08e0*/ 	.short	0x010a
        /*08e2*/ 	.byte	0xff
	.zero		1


	//   ....[127]....
        /*08e4*/ 	.word	0x00008370
        /*08e8*/ 	.word	0x00000000
        /*08ec*/ 	.word	0x00000000
        /*08f0*/ 	.short	0x010a
        /*08f2*/ 	.byte	0xff
	.zero		1


	//   ....[128]....
        /*08f4*/ 	.word	0x000083d0
        /*08f8*/ 	.word	0x00000000
        /*08fc*/ 	.word	0x00000000
        /*0900*/ 	.short	0x010a
        /*0902*/ 	.byte	0xff
	.zero		1


	//   ....[129]....
        /*0904*/ 	.word	0x00008420
        /*0908*/ 	.word	0x00000002
        /*090c*/ 	.word	0x00000160
        /*0910*/ 	.short	0x010a
        /*0912*/ 	.byte	0xff
	.zero		1


	//   ....[130]....
        /*0914*/ 	.word	0x00008480
        /*0918*/ 	.word	0x00000002
        /*091c*/ 	.word	0x00000110
        /*0920*/ 	.short	0x010a
        /*0922*/ 	.byte	0xff
	.zero		1


	//   ....[131]....
        /*0924*/ 	.word	0x000084d0
        /*0928*/ 	.word	0x00000002
        /*092c*/ 	.word	0x00000100
        /*0930*/ 	.short	0x010a
        /*0932*/ 	.byte	0xff
	.zero		1


	//   ....[132]....
        /*0934*/ 	.word	0x00008530
        /*0938*/ 	.word	0x00000000
        /*093c*/ 	.word	0x00000110
        /*0940*/ 	.short	0x010a
        /*0942*/ 	.byte	0xff
	.zero		1


	//   ....[133]....
        /*0944*/ 	.word	0x00008580
        /*0948*/ 	.word	0x00000000
        /*094c*/ 	.word	0x00000100
        /*0950*/ 	.short	0x010a
        /*0952*/ 	.byte	0xff
	.zero		1


	//   ....[134]....
        /*0954*/ 	.word	0x000085e0
        /*0958*/ 	.word	0x00000002
        /*095c*/ 	.word	0x00000140
        /*0960*/ 	.short	0x010a
        /*0962*/ 	.byte	0xff
	.zero		1


	//   ....[135]....
        /*0964*/ 	.word	0x00008640
        /*0968*/ 	.word	0x00000000
        /*096c*/ 	.word	0x00000000
        /*0970*/ 	.short	0x010a
        /*0972*/ 	.byte	0xff
	.zero		1


	//   ....[136]....
        /*0974*/ 	.word	0x000086a0
        /*0978*/ 	.word	0x00000000
        /*097c*/ 	.word	0x00000000
        /*0980*/ 	.short	0x010a
        /*0982*/ 	.byte	0xff
	.zero		1


	//   ....[137]....
        /*0984*/ 	.word	0x00008700
        /*0988*/ 	.word	0x00000000
        /*098c*/ 	.word	0x00000000
        /*0990*/ 	.short	0x010a
        /*0992*/ 	.byte	0xff
	.zero		1


	//   ....[138]....
        /*0994*/ 	.word	0x00008760
        /*0998*/ 	.word	0x00000000
        /*099c*/ 	.word	0x00000000
        /*09a0*/ 	.short	0x010a
        /*09a2*/ 	.byte	0xff
	.zero		1


	//   ....[139]....
        /*09a4*/ 	.word	0x000087c0
        /*09a8*/ 	.word	0x00000000
        /*09ac*/ 	.word	0x00000000
        /*09b0*/ 	.short	0x010a
        /*09b2*/ 	.byte	0xff
	.zero		1


	//   ....[140]....
        /*09b4*/ 	.word	0x00008810
        /*09b8*/ 	.word	0x00000008
        /*09bc*/ 	.word	0x00000100
        /*09c0*/ 	.short	0x010a
        /*09c2*/ 	.byte	0xff
	.zero		1


	//   ....[141]....
        /*09c4*/ 	.word	0x00008870
        /*09c8*/ 	.word	0x00000000
        /*09cc*/ 	.word	0x000000f8
        /*09d0*/ 	.short	0x010a
        /*09d2*/ 	.byte	0xff
	.zero		1


	//   ....[142]....
        /*09d4*/ 	.word	0x000088d0
        /*09d8*/ 	.word	0x00000000
        /*09dc*/ 	.word	0x000000d8
        /*09e0*/ 	.short	0x010a
        /*09e2*/ 	.byte	0xff
	.zero		1


	//   ....[143]....
        /*09e4*/ 	.word	0x00008930
        /*09e8*/ 	.word	0x00000002
        /*09ec*/ 	.word	0x000000d8
        /*09f0*/ 	.short	0x010a
        /*09f2*/ 	.byte	0xff
	.zero		1


	//   ....[144]....
        /*09f4*/ 	.word	0x00008990
        /*09f8*/ 	.word	0x00000000
        /*09fc*/ 	.word	0x00000000
        /*0a00*/ 	.short	0x010a
        /*0a02*/ 	.byte	0xff
	.zero		1


	//   ....[145]....
        /*0a04*/ 	.word	0x000089f0
        /*0a08*/ 	.word	0x00000000
        /*0a0c*/ 	.word	0x00000000
        /*0a10*/ 	.short	0x010a
        /*0a12*/ 	.byte	0xff
	.zero		1


	//   ....[146]....
        /*0a14*/ 	.word	0x00008a40
        /*0a18*/ 	.word	0x00000000
        /*0a1c*/ 	.word	0x00000100
        /*0a20*/ 	.short	0x010a
        /*0a22*/ 	.byte	0xff
	.zero		1


	//   ....[147]....
        /*0a24*/ 	.word	0x00008a90
        /*0a28*/ 	.word	0x00000002
        /*0a2c*/ 	.word	0x000000c0
        /*0a30*/ 	.short	0x010a
        /*0a32*/ 	.byte	0xff
	.zero		1


	//   ....[148]....
        /*0a34*/ 	.word	0x00008ae0
        /*0a38*/ 	.word	0x00000047
        /*0a3c*/ 	.word	0x00000120
        /*0a40*/ 	.short	0x010a
        /*0a42*/ 	.byte	0xff
	.zero		1


	//   ....[149]....
        /*0a44*/ 	.word	0x00008b30
        /*0a48*/ 	.word	0x00000002
        /*0a4c*/ 	.word	0x000000c0
        /*0a50*/ 	.short	0x010a
        /*0a52*/ 	.byte	0xff
	.zero		1


	//----- nvinfo : EIATTR_NUM_MBARRIERS
	.align		4
.L_47:
        /*0a54*/ 	.byte	0x03, 0x38
        /*0a56*/ 	.short	0x0030


	//----- nvinfo : EIATTR_EXIT_INSTR_OFFSETS
	.align		4
        /*0a58*/ 	.byte	0x04, 0x1c
        /*0a5a*/ 	.short	(.L_49 - .L_48)


	//   ....[0]....
.L_48:
        /*0a5c*/ 	.word	0x00002f40


	//   ....[1]....
        /*0a60*/ 	.word	0x00003430


	//   ....[2]....
        /*0a64*/ 	.word	0x00003490


	//   ....[3]....
        /*0a68*/ 	.word	0x00004400


	//   ....[4]....
        /*0a6c*/ 	.word	0x000054a0


	//   ....[5]....
        /*0a70*/ 	.word	0x000054e0


	//   ....[6]....
        /*0a74*/ 	.word	0x00007d70


	//   ....[7]....
        /*0a78*/ 	.word	0x00007df0


	//   ....[8]....
        /*0a7c*/ 	.word	0x00007e20


	//   ....[9]....
        /*0a80*/ 	.word	0x00007e90


	//----- nvinfo : EIATTR_MAX_THREADS
	.align		4
.L_49:
        /*0a84*/ 	.byte	0x04, 0x05
        /*0a86*/ 	.short	(.L_51 - .L_50)
.L_50:
        /*0a88*/ 	.word	0x00000100
        /*0a8c*/ 	.word	0x00000001
        /*0a90*/ 	.word	0x00000001


	//----- nvinfo : EIATTR_CRS_STACK_SIZE
	.align		4
.L_51:
        /*0a94*/ 	.byte	0x04, 0x1e
        /*0a96*/ 	.short	(.L_53 - .L_52)
.L_52:
        /*0a98*/ 	.word	0x00000000


	//----- nvinfo : EIATTR_CBANK_PARAM_SIZE
	.align		4
.L_53:
        /*0a9c*/ 	.byte	0x03, 0x19
        /*0a9e*/ 	.short	0x0800


	//----- nvinfo : EIATTR_PARAM_CBANK
	.align		4
        /*0aa0*/ 	.byte	0x04, 0x0a
        /*0aa2*/ 	.short	(.L_55 - .L_54)
	.align		4
.L_54:
        /*0aa4*/ 	.word	index@(.nv.constant0._ZN7cutlass13device_kernelINS_4gemm6kernel13GemmUniversalIN4cute5tupleIJiiiiEEENS1_10collective13CollectiveMmaINS1_35MainloopSm100TmaUmmaWarpSpecializedILi12ELi2ELi4ENS5_IJNS4_1CILi4EEENSA_ILi1EEESC_EEEEENS5_IJNSA_ILi64EEESF_NSA_ILi32EEEEEENS_10tfloat32_tENS5_IJlSC_lEEESI_SJ_NS4_8TiledMMAINS4_8MMA_AtomIJNS4_17SM100_MMA_TF32_SSISI_SI_fLi64ELi64ELNS4_4UMMA5MajorE0ELSO_0ELNSN_7ScaleInE0ELSP_0EEEEEENS4_6LayoutINS5_IJSC_SC_SC_EEENS5_IJNSA_ILi0EEESU_SU_EEEEENS5_IJNS4_10UnderscoreESX_SX_EEEEENS4_13SM90_TMA_LOADENS4_14ComposedLayoutINS4_7SwizzleILi3ELi4ELi3EEENS4_18smem_ptr_flag_bitsILi32EEENSS_INS5_IJNSA_ILi8EEESG_EEENS5_IJSG_SC_EEEEEEEvNS4_8identityENS4_23SM90_TMA_LOAD_MULTICASTES1A_vS1B_EENS_8epilogue10collective18CollectiveEpilogueINS1E_23Sm100TmaWarpSpecializedILi3ELi2ELi16ELb1ELb0EEEJSH_NS5_IJNSS_ISF_SC_EENSS_ISG_SC_EEEEESI_SJ_SI_SJ_NS1E_6fusion15FusionCallbacksIS1I_NS1M_17LinearCombinationISI_fSI_fLNS_15FloatRoundStyleE2EEESH_S1L_JEEENS4_5SM1004TMEM4LOAD26SM100_TMEM_LOAD_16dp128b8xES10_S1A_NS4_17SM75_U32x4_LDSM_NENS4_14SM90_TMA_STOREES1A_NS4_17SM90_U32x4_STSM_NENS4_39AutoVectorizingCopyWithAssumedAlignmentILi128EEEEEEvvEEEEvNT_6ParamsE)
        /*0aa8*/ 	.short	0x0380
        /*0aaa*/ 	.short	0x0800


	//----- nvinfo : EIATTR_SW_WAR
	.align		4
.L_55:
        /*0aac*/ 	.byte	0x04, 0x36
        /*0aae*/ 	.short	(.L_57 - .L_56)
.L_56:
        /*0ab0*/ 	.word	0x00000008
.L_57:


//--------------------- .nv.callgraph             --------------------------
	.section	.nv.callgraph,"",@"SHT_CUDA_CALLGRAPH"
	.align	4
	.sectionentsize	8
	.align		4
        /*0000*/ 	.word	0x00000000
	.align		4
        /*0004*/ 	.word	0xffffffff
	.align		4
        /*0008*/ 	.word	index@(_ZN7cutlass13device_kernelINS_4gemm6kernel13GemmUniversalIN4cute5tupleIJiiiiEEENS1_10collective13CollectiveMmaINS1_35MainloopSm100TmaUmmaWarpSpecializedILi12ELi2ELi4ENS5_IJNS4_1CILi4EEENSA_ILi1EEESC_EEEEENS5_IJNSA_ILi64EEESF_NSA_ILi32EEEEEENS_10tfloat32_tENS5_IJlSC_lEEESI_SJ_NS4_8TiledMMAINS4_8MMA_AtomIJNS4_17SM100_MMA_TF32_SSISI_SI_fLi64ELi64ELNS4_4UMMA5MajorE0ELSO_0ELNSN_7ScaleInE0ELSP_0EEEEEENS4_6LayoutINS5_IJSC_SC_SC_EEENS5_IJNSA_ILi0EEESU_SU_EEEEENS5_IJNS4_10UnderscoreESX_SX_EEEEENS4_13SM90_TMA_LOADENS4_14ComposedLayoutINS4_7SwizzleILi3ELi4ELi3EEENS4_18smem_ptr_flag_bitsILi32EEENSS_INS5_IJNSA_ILi8EEESG_EEENS5_IJSG_SC_EEEEEEEvNS4_8identityENS4_23SM90_TMA_LOAD_MULTICASTES1A_vS1B_EENS_8epilogue10collective18CollectiveEpilogueINS1E_23Sm100TmaWarpSpecializedILi3ELi2ELi16ELb1ELb0EEEJSH_NS5_IJNSS_ISF_SC_EENSS_ISG_SC_EEEEESI_SJ_SI_SJ_NS1E_6fusion15FusionCallbacksIS1I_NS1M_17LinearCombinationISI_fSI_fLNS_15FloatRoundStyleE2EEESH_S1L_JEEENS4_5SM1004TMEM4LOAD26SM100_TMEM_LOAD_16dp128b8xES10_S1A_NS4_17SM75_U32x4_LDSM_NENS4_14SM90_TMA_STOREES1A_NS4_17SM90_U32x4_STSM_NENS4_39AutoVectorizingCopyWithAssumedAlignmentILi128EEEEEEvvEEEEvNT_6ParamsE)
	.align		4
        /*000c*/ 	.word	index@(__assertfail)
	.align		4
        /*0010*/ 	.word	0x00000000
	.align		4
        /*0014*/ 	.word	0xfffffffe
	.align		4
        /*0018*/ 	.word	0x00000000
	.align		4
        /*001c*/ 	.word	0xfffffffd
	.align		4
        /*0020*/ 	.word	0x00000000
	.align		4
        /*0024*/ 	.word	0xfffffffc


//--------------------- .nv.constant4             --------------------------
	.section	.nv.constant4,"a",@progbits
	.align	8
	.align		8
.nv.constant4:
        /*0000*/ 	.dword	__assertfail
	.align		8
        /*0008*/ 	.dword	__unnamed_1
	.align		8
        /*0010*/ 	.dword	__unnamed_2
	.align		8
        /*0018*/ 	.dword	_ZN40_INTERNAL_ade8d97a_4_k_cu_9e65a3ae_324824cuda3std3__45__cpo5beginE
	.align		8
        /*0020*/ 	.dword	_ZN40_INTERNAL_ade8d97a_4_k_cu_9e65a3ae_324824cuda3std3__45__cpo3endE
	.align		8
        /*0028*/ 	.dword	_ZN40_INTERNAL_ade8d97a_4_k_cu_9e65a3ae_324824cuda3std3__45__cpo6cbeginE
	.align		8
        /*0030*/ 	.dword	_ZN40_INTERNAL_ade8d97a_4_k_cu_9e65a3ae_324824cuda3std3__45__cpo4cendE
	.align		8
        /*0038*/ 	.dword	_ZN40_INTERNAL_ade8d97a_4_k_cu_9e65a3ae_324824cuda3std3__442_GLOBAL__N__ade8d97a_4_k_cu_9e65a3ae_324826ignoreE
	.align		8
        /*0040*/ 	.dword	_ZN40_INTERNAL_ade8d97a_4_k_cu_9e65a3ae_324824cuda3std3__419piecewise_constructE
	.align		8
        /*0048*/ 	.dword	_ZN40_INTERNAL_ade8d97a_4_k_cu_9e65a3ae_324824cuda3std3__48in_placeE
	.align		8
        /*0050*/ 	.dword	_ZN40_INTERNAL_ade8d97a_4_k_cu_9e65a3ae_324824cuda3std6ranges3__45__cpo4swapE
	.align		8
        /*0058*/ 	.dword	_ZN40_INTERNAL_ade8d97a_4_k_cu_9e65a3ae_324824cuda3std6ranges3__45__cpo9iter_moveE
	.align		8
        /*0060*/ 	.dword	_ZN40_INTERNAL_ade8d97a_4_k_cu_9e65a3ae_324824cute7productE
	.align		8
        /*0068*/ 	.dword	_ZN40_INTERNAL_ade8d97a_4_k_cu_9e65a3ae_324824cute1_E
	.align		8
        /*0070*/ 	.dword	$str$25
	.align		8
        /*0078*/ 	.dword	$str$26
	.align		8
        /*0080*/ 	.dword	$str$27
	.align		8
        /*0088*/ 	.dword	$str$28


//--------------------- .text._ZN7cutlass13device_kernelINS_4gemm6kernel13GemmUniversalIN4cute5tupleIJiiiiEEENS1_10collective13CollectiveMmaINS1_35MainloopSm100TmaUmmaWarpSpecializedILi12ELi2ELi4ENS5_IJNS4_1CILi4EEENSA_ILi1EEESC_EEEEENS5_IJNSA_ILi64EEESF_NSA_ILi32EEEEEENS_10tfloat32_tENS5_IJlSC_lEEESI_SJ_NS4_8TiledMMAINS4_8MMA_AtomIJNS4_17SM100_MMA_TF32_SSISI_SI_fLi64ELi64ELNS4_4UMMA5MajorE0ELSO_0ELNSN_7ScaleInE0ELSP_0EEEEEENS4_6LayoutINS5_IJSC_SC_SC_EEENS5_IJNSA_ILi0EEESU_SU_EEEEENS5_IJNS4_10UnderscoreESX_SX_EEEEENS4_13SM90_TMA_LOADENS4_14ComposedLayoutINS4_7SwizzleILi3ELi4ELi3EEENS4_18smem_ptr_flag_bitsILi32EEENSS_INS5_IJNSA_ILi8EEESG_EEENS5_IJSG_SC_EEEEEEEvNS4_8identityENS4_23SM90_TMA_LOAD_MULTICASTES1A_vS1B_EENS_8epilogue10collective18CollectiveEpilogueINS1E_23Sm100TmaWarpSpecializedILi3ELi2ELi16ELb1ELb0EEEJSH_NS5_IJNSS_ISF_SC_EENSS_ISG_SC_EEEEESI_SJ_SI_SJ_NS1E_6fusion15FusionCallbacksIS1I_NS1M_17LinearCombinationISI_fSI_fLNS_15FloatRoundStyleE2EEESH_S1L_JEEENS4_5SM1004TMEM4LOAD26SM100_TMEM_LOAD_16dp128b8xES10_S1A_NS4_17SM75_U32x4_LDSM_NENS4_14SM90_TMA_STOREES1A_NS4_17SM90_U32x4_STSM_NENS4_39AutoVectorizingCopyWithAssumedAlignmentILi128EEEEEEvvEEEEvNT_6ParamsE --------------------------
	.section	.text._ZN7cutlass13device_kernelINS_4gemm6kernel13GemmUniversalIN4cute5tupleIJiiiiEEENS1_10collective13CollectiveMmaINS1_35MainloopSm100TmaUmmaWarpSpecializedILi12ELi2ELi4ENS5_IJNS4_1CILi4EEENSA_ILi1EEESC_EEEEENS5_IJNSA_ILi64EEESF_NSA_ILi32EEEEEENS_10tfloat32_tENS5_IJlSC_lEEESI_SJ_NS4_8TiledMMAINS4_8MMA_AtomIJNS4_17SM100_MMA_TF32_SSISI_SI_fLi64ELi64ELNS4_4UMMA5MajorE0ELSO_0ELNSN_7ScaleInE0ELSP_0EEEEEENS4_6LayoutINS5_IJSC_SC_SC_EEENS5_IJNSA_ILi0EEESU_SU_EEEEENS5_IJNS4_10UnderscoreESX_SX_EEEEENS4_13SM90_TMA_LOADENS4_14ComposedLayoutINS4_7SwizzleILi3ELi4ELi3EEENS4_18smem_ptr_flag_bitsILi32EEENSS_INS5_IJNSA_ILi8EEESG_EEENS5_IJSG_SC_EEEEEEEvNS4_8identityENS4_23SM90_TMA_LOAD_MULTICASTES1A_vS1B_EENS_8epilogue10collective18CollectiveEpilogueINS1E_23Sm100TmaWarpSpecializedILi3ELi2ELi16ELb1ELb0EEEJSH_NS5_IJNSS_ISF_SC_EENSS_ISG_SC_EEEEESI_SJ_SI_SJ_NS1E_6fusion15FusionCallbacksIS1I_NS1M_17LinearCombinationISI_fSI_fLNS_15FloatRoundStyleE2EEESH_S1L_JEEENS4_5SM1004TMEM4LOAD26SM100_TMEM_LOAD_16dp128b8xES10_S1A_NS4_17SM75_U32x4_LDSM_NENS4_14SM90_TMA_STOREES1A_NS4_17SM90_U32x4_STSM_NENS4_39AutoVectorizingCopyWithAssumedAlignmentILi128EEEEEEvvEEEEvNT_6ParamsE,"ax",@progbits
	.align	128
.text._ZN7cutlass13device_kernelINS_4gemm6kernel13GemmUniversalIN4cute5tupleIJiiiiEEENS1_10collective13CollectiveMmaINS1_35MainloopSm100TmaUmmaWarpSpecializedILi12ELi2ELi4ENS5_IJNS4_1CILi4EEENSA_ILi1EEESC_EEEEENS5_IJNSA_ILi64EEESF_NSA_ILi32EEEEEENS_10tfloat32_tENS5_IJlSC_lEEESI_SJ_NS4_8TiledMMAINS4_8MMA_AtomIJNS4_17SM100_MMA_TF32_SSISI_SI_fLi64ELi64ELNS4_4UMMA5MajorE0ELSO_0ELNSN_7ScaleInE0ELSP_0EEEEEENS4_6LayoutINS5_IJSC_SC_SC_EEENS5_IJNSA_ILi0EEESU_SU_EEEEENS5_IJNS4_10UnderscoreESX_SX_EEEEENS4_13SM90_TMA_LOADENS4_14ComposedLayoutINS4_7SwizzleILi3ELi4ELi3EEENS4_18smem_ptr_flag_bitsILi32EEENSS_INS5_IJNSA_ILi8EEESG_EEENS5_IJSG_SC_EEEEEEEvNS4_8identityENS4_23SM90_TMA_LOAD_MULTICASTES1A_vS1B_EENS_8epilogue10collective18CollectiveEpilogueINS1E_23Sm100TmaWarpSpecializedILi3ELi2ELi16ELb1ELb0EEEJSH_NS5_IJNSS_ISF_SC_EENSS_ISG_SC_EEEEESI_SJ_SI_SJ_NS1E_6fusion15FusionCallbacksIS1I_NS1M_17LinearCombinationISI_fSI_fLNS_15FloatRoundStyleE2EEESH_S1L_JEEENS4_5SM1004TMEM4LOAD26SM100_TMEM_LOAD_16dp128b8xES10_S1A_NS4_17SM75_U32x4_LDSM_NENS4_14SM90_TMA_STOREES1A_NS4_17SM90_U32x4_STSM_NENS4_39AutoVectorizingCopyWithAssumedAlignmentILi128EEEEEEvvEEEEvNT_6ParamsE:
        .type           _ZN7cutlass13device_kernelINS_4gemm6kernel13GemmUniversalIN4cute5tupleIJiiiiEEENS1_10collective13CollectiveMmaINS1_35MainloopSm100TmaUmmaWarpSpecializedILi12ELi2ELi4ENS5_IJNS4_1CILi4EEENSA_ILi1EEESC_EEEEENS5_IJNSA_ILi64EEESF_NSA_ILi32EEEEEENS_10tfloat32_tENS5_IJlSC_lEEESI_SJ_NS4_8TiledMMAINS4_8MMA_AtomIJNS4_17SM100_MMA_TF32_SSISI_SI_fLi64ELi64ELNS4_4UMMA5MajorE0ELSO_0ELNSN_7ScaleInE0ELSP_0EEEEEENS4_6LayoutINS5_IJSC_SC_SC_EEENS5_IJNSA_ILi0EEESU_SU_EEEEENS5_IJNS4_10UnderscoreESX_SX_EEEEENS4_13SM90_TMA_LOADENS4_14ComposedLayoutINS4_7SwizzleILi3ELi4ELi3EEENS4_18smem_ptr_flag_bitsILi32EEENSS_INS5_IJNSA_ILi8EEESG_EEENS5_IJSG_SC_EEEEEEEvNS4_8identityENS4_23SM90_TMA_LOAD_MULTICASTES1A_vS1B_EENS_8epilogue10collective18CollectiveEpilogueINS1E_23Sm100TmaWarpSpecializedILi3ELi2ELi16ELb1ELb0EEEJSH_NS5_IJNSS_ISF_SC_EENSS_ISG_SC_EEEEESI_SJ_SI_SJ_NS1E_6fusion15FusionCallbacksIS1I_NS1M_17LinearCombinationISI_fSI_fLNS_15FloatRoundStyleE2EEESH_S1L_JEEENS4_5SM1004TMEM4LOAD26SM100_TMEM_LOAD_16dp128b8xES10_S1A_NS4_17SM75_U32x4_LDSM_NENS4_14SM90_TMA_STOREES1A_NS4_17SM90_U32x4_STSM_NENS4_39AutoVectorizingCopyWithAssumedAlignmentILi128EEEEEEvvEEEEvNT_6ParamsE,@function
        .size           _ZN7cutlass13device_kernelINS_4gemm6kernel13GemmUniversalIN4cute5tupleIJiiiiEEENS1_10collective13CollectiveMmaINS1_35MainloopSm100TmaUmmaWarpSpecializedILi12ELi2ELi4ENS5_IJNS4_1CILi4EEENSA_ILi1EEESC_EEEEENS5_IJNSA_ILi64EEESF_NSA_ILi32EEEEEENS_10tfloat32_tENS5_IJlSC_lEEESI_SJ_NS4_8TiledMMAINS4_8MMA_AtomIJNS4_17SM100_MMA_TF32_SSISI_SI_fLi64ELi64ELNS4_4UMMA5MajorE0ELSO_0ELNSN_7ScaleInE0ELSP_0EEEEEENS4_6LayoutINS5_IJSC_SC_SC_EEENS5_IJNSA_ILi0EEESU_SU_EEEEENS5_IJNS4_10UnderscoreESX_SX_EEEEENS4_13SM90_TMA_LOADENS4_14ComposedLayoutINS4_7SwizzleILi3ELi4ELi3EEENS4_18smem_ptr_flag_bitsILi32EEENSS_INS5_IJNSA_ILi8EEESG_EEENS5_IJSG_SC_EEEEEEEvNS4_8identityENS4_23SM90_TMA_LOAD_MULTICASTES1A_vS1B_EENS_8epilogue10collective18CollectiveEpilogueINS1E_23Sm100TmaWarpSpecializedILi3ELi2ELi16ELb1ELb0EEEJSH_NS5_IJNSS_ISF_SC_EENSS_ISG_SC_EEEEESI_SJ_SI_SJ_NS1E_6fusion15FusionCallbacksIS1I_NS1M_17LinearCombinationISI_fSI_fLNS_15FloatRoundStyleE2EEESH_S1L_JEEENS4_5SM1004TMEM4LOAD26SM100_TMEM_LOAD_16dp128b8xES10_S1A_NS4_17SM75_U32x4_LDSM_NENS4_14SM90_TMA_STOREES1A_NS4_17SM90_U32x4_STSM_NENS4_39AutoVectorizingCopyWithAssumedAlignmentILi128EEEEEEvvEEEEvNT_6ParamsE,(.L_x_186 - _ZN7cutlass13device_kernelINS_4gemm6kernel13GemmUniversalIN4cute5tupleIJiiiiEEENS1_10collective13CollectiveMmaINS1_35MainloopSm100TmaUmmaWarpSpecializedILi12ELi2ELi4ENS5_IJNS4_1CILi4EEENSA_ILi1EEESC_EEEEENS5_IJNSA_ILi64EEESF_NSA_ILi32EEEEEENS_10tfloat32_tENS5_IJlSC_lEEESI_SJ_NS4_8TiledMMAINS4_8MMA_AtomIJNS4_17SM100_MMA_TF32_SSISI_SI_fLi64ELi64ELNS4_4UMMA5MajorE0ELSO_0ELNSN_7ScaleInE0ELSP_0EEEEEENS4_6LayoutINS5_IJSC_SC_SC_EEENS5_IJNSA_ILi0EEESU_SU_EEEEENS5_IJNS4_10UnderscoreESX_SX_EEEEENS4_13SM90_TMA_LOADENS4_14ComposedLayoutINS4_7SwizzleILi3ELi4ELi3EEENS4_18smem_ptr_flag_bitsILi32EEENSS_INS5_IJNSA_ILi8EEESG_EEENS5_IJSG_SC_EEEEEEEvNS4_8identityENS4_23SM90_TMA_LOAD_MULTICASTES1A_vS1B_EENS_8epilogue10collective18CollectiveEpilogueINS1E_23Sm100TmaWarpSpecializedILi3ELi2ELi16ELb1ELb0EEEJSH_NS5_IJNSS_ISF_SC_EENSS_ISG_SC_EEEEESI_SJ_SI_SJ_NS1E_6fusion15FusionCallbacksIS1I_NS1M_17LinearCombinationISI_fSI_fLNS_15FloatRoundStyleE2EEESH_S1L_JEEENS4_5SM1004TMEM4LOAD26SM100_TMEM_LOAD_16dp128b8xES10_S1A_NS4_17SM75_U32x4_LDSM_NENS4_14SM90_TMA_STOREES1A_NS4_17SM90_U32x4_STSM_NENS4_39AutoVectorizingCopyWithAssumedAlignmentILi128EEEEEEvvEEEEvNT_6ParamsE)
        .other          _ZN7cutlass13device_kernelINS_4gemm6kernel13GemmUniversalIN4cute5tupleIJiiiiEEENS1_10collective13CollectiveMmaINS1_35MainloopSm100TmaUmmaWarpSpecializedILi12ELi2ELi4ENS5_IJNS4_1CILi4EEENSA_ILi1EEESC_EEEEENS5_IJNSA_ILi64EEESF_NSA_ILi32EEEEEENS_10tfloat32_tENS5_IJlSC_lEEESI_SJ_NS4_8TiledMMAINS4_8MMA_AtomIJNS4_17SM100_MMA_TF32_SSISI_SI_fLi64ELi64ELNS4_4UMMA5MajorE0ELSO_0ELNSN_7ScaleInE0ELSP_0EEEEEENS4_6LayoutINS5_IJSC_SC_SC_EEENS5_IJNSA_ILi0EEESU_SU_EEEEENS5_IJNS4_10UnderscoreESX_SX_EEEEENS4_13SM90_TMA_LOADENS4_14ComposedLayoutINS4_7SwizzleILi3ELi4ELi3EEENS4_18smem_ptr_flag_bitsILi32EEENSS_INS5_IJNSA_ILi8EEESG_EEENS5_IJSG_SC_EEEEEEEvNS4_8identityENS4_23SM90_TMA_LOAD_MULTICASTES1A_vS1B_EENS_8epilogue10collective18CollectiveEpilogueINS1E_23Sm100TmaWarpSpecializedILi3ELi2ELi16ELb1ELb0EEEJSH_NS5_IJNSS_ISF_SC_EENSS_ISG_SC_EEEEESI_SJ_SI_SJ_NS1E_6fusion15FusionCallbacksIS1I_NS1M_17LinearCombinationISI_fSI_fLNS_15FloatRoundStyleE2EEESH_S1L_JEEENS4_5SM1004TMEM4LOAD26SM100_TMEM_LOAD_16dp128b8xES10_S1A_NS4_17SM75_U32x4_LDSM_NENS4_14SM90_TMA_STOREES1A_NS4_17SM90_U32x4_STSM_NENS4_39AutoVectorizingCopyWithAssumedAlignmentILi128EEEEEEvvEEEEvNT_6ParamsE,@"STO_CUDA_ENTRY STV_DEFAULT"
_ZN7cutlass13device_kernelINS_4gemm6kernel13GemmUniversalIN4cute5tupleIJiiiiEEENS1_10collective13CollectiveMmaINS1_35MainloopSm100TmaUmmaWarpSpecializedILi12ELi2ELi4ENS5_IJNS4_1CILi4EEENSA_ILi1EEESC_EEEEENS5_IJNSA_ILi64EEESF_NSA_ILi32EEEEEENS_10tfloat32_tENS5_IJlSC_lEEESI_SJ_NS4_8TiledMMAINS4_8MMA_AtomIJNS4_17SM100_MMA_TF32_SSISI_SI_fLi64ELi64ELNS4_4UMMA5MajorE0ELSO_0ELNSN_7ScaleInE0ELSP_0EEEEEENS4_6LayoutINS5_IJSC_SC_SC_EEENS5_IJNSA_ILi0EEESU_SU_EEEEENS5_IJNS4_10UnderscoreESX_SX_EEEEENS4_13SM90_TMA_LOADENS4_14ComposedLayoutINS4_7SwizzleILi3ELi4ELi3EEENS4_18smem_ptr_flag_bitsILi32EEENSS_INS5_IJNSA_ILi8EEESG_EEENS5_IJSG_SC_EEEEEEEvNS4_8identityENS4_23SM90_TMA_LOAD_MULTICASTES1A_vS1B_EENS_8epilogue10collective18CollectiveEpilogueINS1E_23Sm100TmaWarpSpecializedILi3ELi2ELi16ELb1ELb0EEEJSH_NS5_IJNSS_ISF_SC_EENSS_ISG_SC_EEEEESI_SJ_SI_SJ_NS1E_6fusion15FusionCallbacksIS1I_NS1M_17LinearCombinationISI_fSI_fLNS_15FloatRoundStyleE2EEESH_S1L_JEEENS4_5SM1004TMEM4LOAD26SM100_TMEM_LOAD_16dp128b8xES10_S1A_NS4_17SM75_U32x4_LDSM_NENS4_14SM90_TMA_STOREES1A_NS4_17SM90_U32x4_STSM_NENS4_39AutoVectorizingCopyWithAssumedAlignmentILi128EEEEEEvvEEEEvNT_6ParamsE:
[----:B------:R-:W1:Y:S01]  /*0000*/  LDC R1, c[0x0][0x37c] ;  /* 0x0000df00ff017b82 */ /* 0x000e620000000800 */
[----:B------:R-:W2:Y:S01]  /*0010*/  S2R R64, SR_TID.X ;  /* 0x0000000000407919 */ /* 0x000ea20000002100 */
[----:B------:R-:W3:Y:S01]  /*0020*/  LDCU.64 UR8, c[0x0][0x890] ;  /* 0x00011200ff0877ac */ /* 0x000ee20008000a00 */
[----:B------:R-:W-:Y:S02]  /*0030*/  PRMT R53, RZ, 0x7610, R53 ;  /* 0x00007610ff357816 */ /* 0x000fe40000000035 */
[----:B------:R-:W-:Y:S01]  /*0040*/  ELECT P3, URZ, PT ;  /* 0x0000000000ff782f */ /* 0x000fe20003860000 */
[----:B---3--:R-:W-:-:S04]  /*0050*/  UISETP.NE.U32.AND UP0, UPT, UR8, URZ, UPT ;  /* 0x000000ff0800728c */ /* 0x008fc8000bf05070 */
[----:B------:R-:W-:Y:S01]  /*0060*/  UISETP.NE.AND.EX UP0, UPT, UR9, URZ, UPT, UP0 ;  /* 0x000000ff0900728c */ /* 0x000fe2000bf05300 */
[----:B--2---:R-:W-:-:S05]  /*0070*/  SHF.R.U32.HI R54, RZ, 0x5, R64 ;  /* 0x00000005ff367819 */ /* 0x004fca0000011640 */
[----:B------:R-:W2:Y:S02]  /*0080*/  SHFL.IDX PT, R0, R54, RZ, 0x1f ;  /* 0x00001fff36007589 */ /* 0x000ea400000e0000 */
[----:B--2---:R-:W-:Y:S01]  /*0090*/  R2UR UR18, R0 ;  /* 0x00000000001272ca */ /* 0x004fe200000e0000 */
[----:B-1----:R-:W-:-:S14]  /*00a0*/  BRA.U UP0, `(.L_x_0) ;  /* 0x0000000100307547 */ /* 0x002fdc000b800000 */
[----:B------:R-:W1:Y:S02]  /*00b0*/  LDCU.64 UR4, c[0x0][0x888] ;  /* 0x00011100ff0477ac */ /* 0x000e640008000a00 */
[----:B-1----:R-:W-:-:S04]  /*00c0*/  UISETP.NE.U32.AND UP0, UPT, UR4, URZ, UPT ;  /* 0x000000ff0400728c */ /* 0x002fc8000bf05070 */
[----:B------:R-:W-:-:S09]  /*00d0*/  UISETP.NE.AND.EX UP0, UPT, UR5, URZ, UPT, UP0 ;  /* 0x000000ff0500728c */ /* 0x000fd2000bf05300 */
[----:B------:R-:W-:Y:S05]  /*00e0*/  BRA.U !UP0, `(.L_x_1) ;  /* 0x0000000108147547 */ /* 0x000fea000b800000 */
[----:B------:R-:W1:Y:S01]  /*00f0*/  LDC.64 R26, c[0x0][0x888] ;  /* 0x00022200ff1a7b82 */ /* 0x000e620000000a00 */
[----:B------:R-:W1:Y:S02]  /*0100*/  LDCU.64 UR4, c[0x0][0x358] ;  /* 0x00006b00ff0477ac */ /* 0x000e640008000a00 */
[----:B-1----:R1:W5:Y:S01]  /*0110*/  LDG.E R26, desc[UR4][R26.64] ;  /* 0x000000041a1a7981 */ /* 0x002362000c1e1900 */
[----:B------:R-:W-:Y:S01]  /*0120*/  HFMA2 R53, -RZ, RZ, 0, 5.9604644775390625e-08 ;  /* 0x00000001ff357431 */ /* 0x000fe200000001ff */
[----:B------:R-:W-:Y:S05]  /*0130*/  BRA `(.L_x_0) ;  /* 0x00000000000c7947 */ /* 0x000fea0003800000 */
.L_x_1:
[----:B------:R-:W1:Y:S01]  /*0140*/  LDCU UR4, c[0x0][0x880] ;  /* 0x00011000ff0477ac */ /* 0x000e620008000800 */
[----:B------:R-:W-:Y:S01]  /*0150*/  HFMA2 R53, -RZ, RZ, 0, 5.9604644775390625e-08 ;  /* 0x00000001ff357431 */ /* 0x000fe200000001ff */
[----:B-1----:R-:W-:-:S07]  /*0160*/  MOV R26, UR4 ;  /* 0x00000004001a7c02 */ /* 0x002fce0008000f00 */
.L_x_0:
[----:B------:R-:W2:Y:S02]  /*0170*/  LDCU.64 UR4, c[0x0][0x8b0] ;  /* 0x00011600ff0477ac */ /* 0x000ea40008000a00 */
[----:B--2---:R-:W-:-:S04]  /*0180*/  UISETP.NE.U32.AND UP0, UPT, UR4, URZ, UPT ;  /* 0x000000ff0400728c */ /* 0x004fc8000bf05070 */
[----:B------:R-:W-:-:S09]  /*0190*/  UISETP.NE.AND.EX UP0, UPT, UR5, URZ, UPT, UP0 ;  /* 0x000000ff0500728c */ /* 0x000fd2000bf05300 */
[----:B------:R-:W-:Y:S05]  /*01a0*/  BRA.U UP0, `(.L_x_2) ;  /* 0x0000000100287547 */ /* 0x000fea000b800000 */
[----:B------:R-:W2:Y:S02]  /*01b0*/  LDCU.64 UR4, c[0x0][0x8a8] ;  /* 0x00011500ff0477ac */ /* 0x000ea40008000a00 */
[----:B--2---:R-:W-:-:S04]  /*01c0*/  UISETP.NE.U32.AND UP0, UPT, UR4, URZ, UPT ;  /* 0x000000ff0400728c */ /* 0x004fc8000bf05070 */
[----:B------:R-:W-:-:S09]  /*01d0*/  UISETP.NE.AND.EX UP0, UPT, UR5, URZ, UPT, UP0 ;  /* 0x000000ff0500728c */ /* 0x000fd2000bf05300 */
[----:B------:R-:W-:Y:S05]  /*01e0*/  BRA.U !UP0, `(.L_x_3) ;  /* 0x0000000108107547 */ /* 0x000fea000b800000 */
[----:B------:R-:W2:Y:S01]  /*01f0*/  LDC.64 R24, c[0x0][0x8a8] ;  /* 0x00022a00ff187b82 */ /* 0x000ea20000000a00 */
[----:B------:R-:W2:Y:S02]  /*0200*/  LDCU.64 UR4, c[0x0][0x358] ;  /* 0x00006b00ff0477ac */ /* 0x000ea40008000a00 */
[----:B--2---:R2:W5:Y:S01]  /*0210*/  LDG.E R24, desc[UR4][R24.64] ;  /* 0x0000000418187981 */ /* 0x004562000c1e1900 */
[----:B------:R-:W-:Y:S05]  /*0220*/  BRA `(.L_x_2) ;  /* 0x0000000000087947 */ /* 0x000fea0003800000 */
.L_x_3:
[----:B------:R-:W2:Y:S02]  /*0230*/  LDCU UR4, c[0x0][0x8a0] ;  /* 0x00011400ff0477ac */ /* 0x000ea40008000800 */
[----:B--2---:R-:W-:Y:S02]  /*0240*/  MOV R24, UR4 ;  /* 0x0000000400187c02 */ /* 0x004fe40008000f00 */
.L_x_2:
[----:B------:R-:W-:Y:S01]  /*0250*/  IMAD.U32 R0, RZ, RZ, UR18 ;  /* 0x00000012ff007e24 */ /* 0x000fe2000f8e00ff */
[----:B------:R-:W-:Y:S04]  /*0260*/  BSSY.RECONVERGENT B0, `(.L_x_4) ;  /* 0x000000c000007945 */ /* 0x000fe80003800200 */
[C---:B------:R-:W-:Y:S02]  /*0270*/  ISETP.NE.OR P1, PT, R0.reuse, 0x1, !P3 ;  /* 0x000000010000780c */ /* 0x040fe40005f25670 */
[----:B------:R-:W-:-:S11]  /*0280*/  ISETP.NE.OR P0, PT, R0, 0x3, !P3 ;  /* 0x000000030000780c */ /* 0x000fd60005f05670 */
[----:B------:R-:W-:Y:S05]  /*0290*/  @P1 BRA `(.L_x_5) ;  /* 0x0000000000201947 */ /* 0x000fea0003800000 */
[----:B------:R-:W3:Y:S02]  /*02a0*/  LDCU.64 UR4, c[0x0][0x348] ;  /* 0x00006900ff0477ac */ /* 0x000ee40008000a00 */
[----:B---3--:R-:W-:Y:S02]  /*02b0*/  UIADD3 UR6, UP1, UPT, UR4, 0x80, URZ ;  /* 0x0000008004067890 */ /* 0x008fe4000ff3e0ff */
[----:B------:R-:W-:Y:S02]  /*02c0*/  UIADD3 UR4, UP0, UPT, UR4, 0x180, URZ ;  /* 0x0000018004047890 */ /* 0x000fe4000ff1e0ff */
[----:B------:R-:W-:Y:S02]  /*02d0*/  UIADD3.X UR7, UPT, UPT, URZ, UR5, URZ, UP1, !UPT ;  /* 0x00000005ff077290 */ /* 0x000fe40008ffe4ff */
[----:B------:R-:W-:-:S07]  /*02e0*/  UIADD3.X UR5, UPT, UPT, URZ, UR5, URZ, UP0, !UPT ;  /* 0x00000005ff057290 */ /* 0x000fce00087fe4ff */
[----:B------:R3:W-:Y:S02]  /*02f0*/  UTMACCTL.PF [UR6] ;  /* 0x00000000060079b9 */ /* 0x0007e40008040000 */
[----:B------:R3:W-:Y:S02]  /*0300*/  UTMACCTL.PF [UR4] ;  /* 0x00000000040079b9 */ /* 0x0007e40008040000 */
[----:B---3--:R-:W-:Y:S01]  /*0310*/  NOP ;  /* 0x0000000000007918 */ /* 0x008fe20000000000 */
.L_x_5:
[----:B------:R-:W-:Y:S05]  /*0320*/  BSYNC.RECONVERGENT B0 ;  /* 0x0000000000007941 */ /* 0x000fea0003800200 */
.L_x_4:
[----:B------:R-:W-:Y:S04]  /*0330*/  BSSY.RECONVERGENT B0, `(.L_x_6) ;  /* 0x000000a000007945 */ /* 0x000fe80003800200 */
        /* <DEDUP_REMOVED lines=9> */
.L_x_7:
[----:B------:R-:W-:Y:S05]  /*03d0*/  BSYNC.RECONVERGENT B0 ;  /* 0x0000000000007941 */ /* 0x000fea0003800200 */
.L_x_6:
[----:B------:R-:W3:Y:S01]  /*03e0*/  LDCU.64 UR4, c[0x0][0x888] ;  /* 0x00011100ff0477ac */ /* 0x000ee20008000a00 */
[----:B------:R-:W-:Y:S02]  /*03f0*/  UISETP.EQ.U32.AND UP2, UPT, UR8, URZ, UPT ;  /* 0x000000ff0800728c */ /* 0x000fe4000bf42070 */
[----:B------:R-:W-:Y:S02]  /*0400*/  UPLOP3.LUT UP3, UPT, UPT, UPT, UPT, 0x80, 0x8 ;  /* 0x000000000008789c */ /* 0x000fe40003f6f070 */
[----:B---3--:R-:W-:-:S04]  /*0410*/  UISETP.NE.U32.AND UP0, UPT, UR4, URZ, UPT ;  /* 0x000000ff0400728c */ /* 0x008fc8000bf05070 */
[----:B------:R-:W-:-:S04]  /*0420*/  UISETP.NE.AND.EX UP1, UPT, UR5, URZ, UPT, UP0 ;  /* 0x000000ff0500728c */ /* 0x000fc8000bf25300 */
[----:B------:R-:W-:-:S04]  /*0430*/  UISETP.EQ.OR.EX UP4, UPT, UR9, URZ, !UP1, UP2 ;  /* 0x000000ff0900728c */ /* 0x000fc8000cf82720 */
[----:B------:R-:W-:-:S06]  /*0440*/  UP2UR UR4, UPR, URZ, 0x10 ;  /* 0x00000010ff047883 */ /* 0x000fcc0008000000 */
[----:B------:R-:W-:Y:S01]  /*0450*/  MOV R57, UR4 ;  /* 0x0000000400397c02 */ /* 0x000fe20008000f00 */
[----:B------:R-:W-:Y:S06]  /*0460*/  BRA.U !UP4, `(.L_x_8) ;  /* 0x000000010c207547 */ /* 0x000fec000b800000 */
[----:B------:R-:W-:Y:S01]  /*0470*/  UISETP.NE.U32.AND UP2, UPT, UR8, URZ, UPT ;  /* 0x000000ff0800728c */ /* 0x000fe2000bf45070 */
[----:B-----5:R-:W-:Y:S01]  /*0480*/  FSETP.NEU.AND P0, PT, R26, RZ, PT ;  /* 0x000000ff1a00720b */ /* 0x020fe20003f0d000 */
[----:B------:R-:W-:Y:S02]  /*0490*/  USEL UR4, URZ, 0xffffffff, UP1 ;  /* 0xffffffffff047887 */ /* 0x000fe40008800000 */
[----:B------:R-:W-:-:S10]  /*04a0*/  UISETP.NE.AND.EX UP2, UPT, UR9, URZ, UPT, UP2 ;  /* 0x000000ff0900728c */ /* 0x000fd4000bf45320 */
[----:B------:R-:W-:Y:S01]  /*04b0*/  VOTEU.ANY UP0, P0 ;  /* 0x0000000000ff7886 */ /* 0x000fe20000000100 */
[----:B------:R-:W-:-:S04]  /*04c0*/  @!UP2 USEL UR4, URZ, 0xffffffff, UP0 ;  /* 0xffffffffff04a887 */ /* 0x000fc80008000000 */
[----:B------:R-:W-:-:S04]  /*04d0*/  ULOP3.LUT UR4, UR4, 0x1, URZ, 0xc0, !UPT ;  /* 0x0000000104047892 */ /* 0x000fc8000f8ec0ff */
[----:B------:R-:W-:-:S11]  /*04e0*/  UISETP.NE.U32.AND UP3, UPT, UR4, 0x1, UPT ;  /* 0x000000010400788c */ /* 0x000fd6000bf65070 */
.L_x_8:
[----:B------:R-:W3:Y:S02]  /*04f0*/  SHFL.IDX PT, R2, R54, RZ, 0x1f ;  /* 0x00001fff36027589 */ /* 0x000ee400000e0000 */
[----:B---3--:R-:W-:-:S13]  /*0500*/  ISETP.NE.AND P0, PT, R2, RZ, PT ;  /* 0x000000ff0200720c */ /* 0x008fda0003f05270 */
[----:B------:R-:W-:Y:S05]  /*0510*/  @P0 BRA `(.L_x_9) ;  /* 0x0000000000a40947 */ /* 0x000fea0003800000 */
[----:B------:R-:W-:Y:S01]  /*0520*/  ELECT P0, URZ, PT ;  /* 0x0000000000ff782f */ /* 0x000fe20003800000 */
[----:B------:R-:W-:-:S12]  /*0530*/  BSSY.RECONVERGENT B0, `(.L_x_9) ;  /* 0x0000027000007945 */ /* 0x000fd80003800200 */
[----:B------:R-:W-:Y:S05]  /*0540*/  @!P0 BRA `(.L_x_10) ;  /* 0x0000000000948947 */ /* 0x000fea0003800000 */
[----:B------:R-:W3:Y:S01]  /*0550*/  S2UR UR4, SR_CgaCtaId ;  /* 0x00000000000479c3 */ /* 0x000ee20000008800 */
[----:B------:R-:W-:Y:S01]  /*0560*/  UMOV UR5, 0x400 ;  /* 0x0000040000057882 */ /* 0x000fe20000000000 */
[----:B------:R-:W-:Y:S01]  /*0570*/  UMOV UR8, 0x1 ;  /* 0x0000000100087882 */ /* 0x000fe20000000000 */
[----:B------:R-:W-:Y:S01]  /*0580*/  UMOV UR6, 0x4 ;  /* 0x0000000400067882 */ /* 0x000fe20000000000 */
[----:B------:R-:W-:-:S04]  /*0590*/  UIADD3 UR8, UPT, UPT, -UR8, 0x100000, URZ ;  /* 0x0010000008087890 */ /* 0x000fc8000fffe1ff */
[----:B------:R-:W-:Y:S02]  /*05a0*/  USHF.L.U32 UR9, UR8, 0xb, URZ ;  /* 0x0000000b08097899 */ /* 0x000fe400080006ff */
[----:B------:R-:W-:Y:S02]  /*05b0*/  USHF.L.U32 UR8, UR8, 0x1, URZ ;  /* 0x0000000108087899 */ /* 0x000fe400080006ff */
[----:B------:R-:W-:-:S04]  /*05c0*/  UIADD3 UR6, UPT, UPT, -UR6, 0x100000, URZ ;  /* 0x0010000006067890 */ /* 0x000fc8000fffe1ff */
[----:B------:R-:W-:Y:S02]  /*05d0*/  USHF.L.U32 UR7, UR6, 0xb, URZ ;  /* 0x0000000b06077899 */ /* 0x000fe400080006ff */
[----:B------:R-:W-:Y:S02]  /*05e0*/  USHF.L.U32 UR6, UR6, 0x1, URZ ;  /* 0x0000000106067899 */ /* 0x000fe400080006ff */
[----:B---3--:R-:W-:Y:S01]  /*05f0*/  ULEA UR4, UR4, UR5, 0x18 ;  /* 0x0000000504047291 */ /* 0x008fe2000f8ec0ff */
[----:B------:R-:W3:Y:S11]  /*0600*/  FENCE.VIEW.ASYNC.S ;  /* 0x00000000000073c6 */ /* 0x000ef60000000000 */
[----:B---3--:R3:W4:Y:S01]  /*0610*/  SYNCS.EXCH.64 URZ, [UR4], UR8 ;  /* 0x0000000804ff75b2 */ /* 0x0087220008000100 */
[----:B------:R3:W1:Y:S01]  /*0620*/  SYNCS.EXCH.64 URZ, [UR4+0x60], UR6 ;  /* 0x0000600604ff75b2 */ /* 0x0006620008000100 */
        /* <DEDUP_REMOVED lines=21> */
[----:B------:R3:W1:Y:S02]  /*0780*/  SYNCS.EXCH.64 URZ, [UR4+0xb8], UR6 ;  /* 0x0000b80604ff75b2 */ /* 0x0006640008000100 */
[----:B---34-:R-:W-:Y:S01]  /*0790*/  NOP ;  /* 0x0000000000007918 */ /* 0x018fe20000000000 */
.L_x_10:
[----:B------:R-:W-:Y:S05]  /*07a0*/  BSYNC.RECONVERGENT B0 ;  /* 0x0000000000007941 */ /* 0x000fea0003800200 */
.L_x_9:
[----:B------:R-:W3:Y:S01]  /*07b0*/  SHFL.IDX PT, R2, R54, RZ, 0x1f ;  /* 0x00001fff36027589 */ /* 0x000ee200000e0000 */
[----:B------:R-:W-:Y:S01]  /*07c0*/  NOP ;  /* 0x0000000000007918 */ /* 0x000fe20000000000 */
[----:B---3--:R-:W-:-:S13]  /*07d0*/  ISETP.NE.AND P0, PT, R2, 0x1, PT ;  /* 0x000000010200780c */ /* 0x008fda0003f05270 */
[----:B------:R-:W-:Y:S05]  /*07e0*/  @P0 BRA `(.L_x_11) ;  /* 0x0000000000500947 */ /* 0x000fea0003800000 */
        /* <DEDUP_REMOVED lines=9> */
[----:B------:R-:W-:Y:S01]  /*0880*/  USHF.L.U32 UR6, UR6, 0x1, URZ ;  /* 0x0000000106067899 */ /* 0x000fe200080006ff */
[----:B------:R-:W-:Y:S01]  /*0890*/  ELECT P0, URZ, PT ;  /* 0x0000000000ff782f */ /* 0x000fe20003800000 */
[----:B---3--:R-:W-:Y:S01]  /*08a0*/  ULEA UR4, UR4, UR5, 0x18 ;  /* 0x0000000504047291 */ /* 0x008fe2000f8ec0ff */
[----:B------:R-:W3:Y:S11]  /*08b0*/  FENCE.VIEW.ASYNC.S ;  /* 0x00000000000073c6 */ /* 0x000ef60000000000 */
[----:B---3--:R3:W4:Y:S01]  /*08c0*/  SYNCS.EXCH.64 URZ, [UR4+0xc0], UR8 ;  /* 0x0000c00804ff75b2 */ /* 0x0087220008000100 */
[----:B------:R3:W1:Y:S01]  /*08d0*/  SYNCS.EXCH.64 URZ, [UR4+0xd8], UR6 ;  /* 0x0000d80604ff75b2 */ /* 0x0006620008000100 */
[----:B------:R3:W1:Y:S01]  /*08e0*/  SYNCS.EXCH.64 URZ, [UR4+0xc8], UR8 ;  /* 0x0000c80804ff75b2 */ /* 0x0006620008000100 */
[----:B------:R3:W1:Y:S01]  /*08f0*/  SYNCS.EXCH.64 URZ, [UR4+0xe0], UR6 ;  /* 0x0000e00604ff75b2 */ /* 0x0006620008000100 */
[----:B------:R3:W1:Y:S01]  /*0900*/  SYNCS.EXCH.64 URZ, [UR4+0xd0], UR8 ;  /* 0x0000d00804ff75b2 */ /* 0x0006620008000100 */
[----:B------:R3:W1:Y:S01]  /*0910*/  SYNCS.EXCH.64 URZ, [UR4+0xe8], UR6 ;  /* 0x0000e80604ff75b2 */ /* 0x0006620008000100 */
[----:B------:R-:W-:Y:S01]  /*0920*/  NOP ;  /* 0x0000000000007918 */ /* 0x000fe20000000000 */
.L_x_11:
[----:B------:R-:W2:Y:S01]  /*0930*/  SHFL.IDX PT, R2, R54, RZ, 0x1f ;  /* 0x00001fff36027589 */ /* 0x000ea200000e0000 */
[----:B------:R-:W-:Y:S01]  /*0940*/  NOP ;  /* 0x0000000000007918 */ /* 0x000fe20000000000 */
[----:B--2---:R-:W-:-:S13]  /*0950*/  ISETP.NE.AND P0, PT, R2, 0x3, PT ;  /* 0x000000030200780c */ /* 0x004fda0003f05270 */
[----:B------:R-:W-:Y:S05]  /*0960*/  @P0 BRA `(.L_x_12) ;  /* 0x0000000000300947 */ /* 0x000fea0003800000 */
[----:B---3--:R-:W2:Y:S01]  /*0970*/  S2UR UR4, SR_CgaCtaId ;  /* 0x00000000000479c3 */ /* 0x008ea20000008800 */
[----:B------:R-:W-:Y:S01]  /*0980*/  UMOV UR6, 0x400 ;  /* 0x0000040000067882 */ /* 0x000fe20000000000 */
[----:B------:R-:W-:Y:S01]  /*0990*/  UMOV UR5, 0x20 ;  /* 0x0000002000057882 */ /* 0x000fe20000000000 */
[----:B------:R-:W-:Y:S01]  /*09a0*/  ELECT P0, URZ, PT ;  /* 0x0000000000ff782f */ /* 0x000fe20003800000 */
[----:B--2---:R-:W-:Y:S02]  /*09b0*/  ULEA UR6, UR4, UR6, 0x18 ;  /* 0x0000000604067291 */ /* 0x004fe4000f8ec0ff */
[----:B------:R-:W-:-:S04]  /*09c0*/  UIADD3 UR4, UPT, UPT, -UR5, 0x100000, URZ ;  /* 0x0010000005047890 */ /* 0x000fc8000fffe1ff */
[----:B------:R-:W-:Y:S02]  /*09d0*/  USHF.L.U32 UR5, UR4, 0xb, URZ ;  /* 0x0000000b04057899 */ /* 0x000fe400080006ff */
[----:B------:R-:W-:Y:S01]  /*09e0*/  USHF.L.U32 UR4, UR4, 0x1, URZ ;  /* 0x0000000104047899 */ /* 0x000fe200080006ff */
[----:B------:R-:W2:Y:S11]  /*09f0*/  FENCE.VIEW.ASYNC.S ;  /* 0x00000000000073c6 */ /* 0x000eb60000000000 */
[----:B--2---:R2:W3:Y:S01]  /*0a00*/  SYNCS.EXCH.64 URZ, [UR6+0xf0], UR4 ;  /* 0x0000f00406ff75b2 */ /* 0x0044e20008000100 */
[----:B------:R2:W1:Y:S01]  /*0a10*/  SYNCS.EXCH.64 URZ, [UR6+0xf8], UR4 ;  /* 0x0000f80406ff75b2 */ /* 0x0004620008000100 */
[----:B------:R-:W-:Y:S01]  /*0a20*/  NOP ;  /* 0x0000000000007918 */ /* 0x000fe20000000000 */
.L_x_12:
[----:B------:R-:W4:Y:S01]  /*0a30*/  SHFL.IDX PT, R2, R54, RZ, 0x1f ;  /* 0x00001fff36027589 */ /* 0x000f2200000e0000 */
[----:B------:R-:W-:Y:S01]  /*0a40*/  NOP ;  /* 0x0000000000007918 */ /* 0x000fe20000000000 */
[----:B----4-:R-:W-:-:S13]  /*0a50*/  ISETP.NE.AND P0, PT, R2, 0x4, PT ;  /* 0x000000040200780c */ /* 0x010fda0003f05270 */
[----:B------:R-:W-:Y:S05]  /*0a60*/  @P0 BRA `(.L_x_13) ;  /* 0x00000000004c0947 */ /* 0x000fea0003800000 */
[----:B--23--:R-:W2:Y:S01]  /*0a70*/  S2UR UR6, SR_CgaCtaId ;  /* 0x00000000000679c3 */ /* 0x00cea20000008800 */
[----:B------:R-:W-:Y:S01]  /*0a80*/  UMOV UR4, 0x3a0 ;  /* 0x000003a000047882 */ /* 0x000fe20000000000 */
[----:B------:R-:W-:Y:S01]  /*0a90*/  UMOV UR5, 0x400 ;  /* 0x0000040000057882 */ /* 0x000fe20000000000 */
[----:B------:R-:W-:Y:S01]  /*0aa0*/  USEL UR4, UR4, 0x320, UP3 ;  /* 0x0000032004047887 */ /* 0x000fe20009800000 */
[----:B------:R-:W-:Y:S01]  /*0ab0*/  UMOV UR8, 0x1 ;  /* 0x0000000100087882 */ /* 0x000fe20000000000 */
[----:B------:R-:W-:Y:S01]  /*0ac0*/  ELECT P0, URZ, PT ;  /* 0x0000000000ff782f */ /* 0x000fe20003800000 */
[----:B------:R-:W-:-:S04]  /*0ad0*/  UIADD3 UR8, UPT, UPT, -UR8, 0x100000, URZ ;  /* 0x0010000008087890 */ /* 0x000fc8000fffe1ff */
[----:B------:R-:W-:Y:S02]  /*0ae0*/  USHF.L.U32 UR9, UR8, 0xb, URZ ;  /* 0x0000000b08097899 */ /* 0x000fe400080006ff */
[----:B------:R-:W-:Y:S02]  /*0af0*/  USHF.L.U32 UR8, UR8, 0x1, URZ ;  /* 0x0000000108087899 */ /* 0x000fe400080006ff */
[----:B--2---:R-:W-:Y:S02]  /*0b00*/  ULEA UR6, UR6, UR5, 0x18 ;  /* 0x0000000506067291 */ /* 0x004fe4000f8ec0ff */
[----:B------:R-:W-:-:S04]  /*0b10*/  UIADD3 UR4, UPT, UPT, -UR4, 0x100000, URZ ;  /* 0x0010000004047890 */ /* 0x000fc8000fffe1ff */
[----:B------:R-:W-:Y:S02]  /*0b20*/  USHF.L.U32 UR5, UR4, 0xb, URZ ;  /* 0x0000000b04057899 */ /* 0x000fe400080006ff */
[----:B------:R-:W-:Y:S01]  /*0b30*/  USHF.L.U32 UR4, UR4, 0x1, URZ ;  /* 0x0000000104047899 */ /* 0x000fe200080006ff */
[----:B------:R-:W2:Y:S03]  /*0b40*/  FENCE.VIEW.ASYNC.S ;  /* 0x00000000000073c6 */ /* 0x000ea60000000000 */
[----:B--2---:R4:W2:Y:S08]  /*0b50*/  SYNCS.EXCH.64 URZ, [UR6+0x100], UR8 ;  /* 0x0001000806ff75b2 */ /* 0x0048b00008000100 */
[----:B------:R4:W3:Y:S01]  /*0b60*/  SYNCS.EXCH.64 URZ, [UR6+0x110], UR4 ;  /* 0x0001100406ff75b2 */ /* 0x0008e20008000100 */
[----:B------:R4:W1:Y:S01]  /*0b70*/  SYNCS.EXCH.64 URZ, [UR6+0x108], UR8 ;  /* 0x0001080806ff75b2 */ /* 0x0008620008000100 */
[----:B------:R4:W1:Y:S02]  /*0b80*/  SYNCS.EXCH.64 URZ, [UR6+0x118], UR4 ;  /* 0x0001180406ff75b2 */ /* 0x0008640008000100 */
[----:B----4-:R-:W-:Y:S01]  /*0b90*/  NOP ;  /* 0x0000000000007918 */ /* 0x010fe20000000000 */
.L_x_13:
[----:B------:R-:W4:Y:S01]  /*0ba0*/  SHFL.IDX PT, R2, R54, RZ, 0x1f ;  /* 0x00001fff36027589 */ /* 0x000f2200000e0000 */
[----:B------:R-:W-:Y:S01]  /*0bb0*/  NOP ;  /* 0x0000000000007918 */ /* 0x000fe20000000000 */
[----:B----4-:R-:W-:-:S13]  /*0bc0*/  ISETP.NE.AND P0, PT, R2, 0x5, PT ;  /* 0x000000050200780c */ /* 0x010fda0003f05270 */
[----:B------:R-:W-:Y:S05]  /*0bd0*/  @P0 BRA `(.L_x_14) ;  /* 0x0000000000580947 */ /* 0x000fea0003800000 */
[----:B--23--:R-:W2:Y:S01]  /*0be0*/  S2UR UR4, SR_CgaCtaId ;  /* 0x00000000000479c3 */ /* 0x00cea20000008800 */
        /* <DEDUP_REMOVED lines=10> */
[----:B--2---:R-:W-:Y:S01]  /*0c90*/  ULEA UR4, UR4, UR5, 0x18 ;  /* 0x0000000504047291 */ /* 0x004fe2000f8ec0ff */
[----:B------:R-:W2:Y:S11]  /*0ca0*/  FENCE.VIEW.ASYNC.S ;  /* 0x00000000000073c6 */ /* 0x000eb60000000000 */
[----:B--2---:R4:W2:Y:S01]  /*0cb0*/  SYNCS.EXCH.64 URZ, [UR4+0x120], UR8 ;  /* 0x0001200804ff75b2 */ /* 0x0048a20008000100 */
[----:B------:R4:W3:Y:S01]  /*0cc0*/  SYNCS.EXCH.64 URZ, [UR4+0x140], UR6 ;  /* 0x0001400604ff75b2 */ /* 0x0008e20008000100 */
[----:B------:R4:W1:Y:S01]  /*0cd0*/  SYNCS.EXCH.64 URZ, [UR4+0x128], UR8 ;  /* 0x0001280804ff75b2 */ /* 0x0008620008000100 */
[----:B------:R4:W1:Y:S01]  /*0ce0*/  SYNCS.EXCH.64 URZ, [UR4+0x148], UR6 ;  /* 0x0001480604ff75b2 */ /* 0x0008620008000100 */
[----:B------:R4:W1:Y:S01]  /*0cf0*/  SYNCS.EXCH.64 URZ, [UR4+0x130], UR8 ;  /* 0x0001300804ff75b2 */ /* 0x0008620008000100 */
[----:B------:R4:W1:Y:S01]  /*0d00*/  SYNCS.EXCH.64 URZ, [UR4+0x150], UR6 ;  /* 0x0001500604ff75b2 */ /* 0x0008620008000100 */
[----:B------:R4:W1:Y:S01]  /*0d10*/  SYNCS.EXCH.64 URZ, [UR4+0x138], UR8 ;  /* 0x0001380804ff75b2 */ /* 0x0008620008000100 */
[----:B------:R4:W1:Y:S02]  /*0d20*/  SYNCS.EXCH.64 URZ, [UR4+0x158], UR6 ;  /* 0x0001580604ff75b2 */ /* 0x0008640008000100 */
[----:B----4-:R-:W-:Y:S01]  /*0d30*/  NOP ;  /* 0x0000000000007918 */ /* 0x010fe20000000000 */
.L_x_14:
[----:B------:R-:W4:Y:S01]  /*0d40*/  SHFL.IDX PT, R2, R54, RZ, 0x1f ;  /* 0x00001fff36027589 */ /* 0x000f2200000e0000 */
[----:B------:R-:W1:Y:S01]  /*0d50*/  S2UR UR54, SR_CgaCtaId ;  /* 0x00000000003679c3 */ /* 0x000e620000008800 */
[----:B------:R-:W-:Y:S01]  /*0d60*/  NOP ;  /* 0x0000000000007918 */ /* 0x000fe20000000000 */
[----:B----4-:R-:W-:-:S13]  /*0d70*/  ISETP.NE.AND P0, PT, R2, 0x3, PT ;  /* 0x000000030200780c */ /* 0x010fda0003f05270 */
[----:B-1----:R-:W-:Y:S05]  /*0d80*/  @P0 BRA `(.L_x_15) ;  /* 0x0000000000340947 */ /* 0x002fea0003800000 */
[----:B--23--:R-:W-:Y:S01]  /*0d90*/  UMOV UR4, 0x400 ;  /* 0x0000040000047882 */ /* 0x00cfe20000000000 */
[----:B------:R-:W-:Y:S01]  /*0da0*/  UMOV UR6, 0x20 ;  /* 0x0000002000067882 */ /* 0x000fe20000000000 */
[----:B------:R-:W-:Y:S02]  /*0db0*/  ULEA UR4, UR54, UR4, 0x18 ;  /* 0x0000000436047291 */ /* 0x000fe4000f8ec0ff */
[----:B------:R-:W-:-:S04]  /*0dc0*/  UIADD3 UR6, UPT, UPT, -UR6, 0x100000, URZ ;  /* 0x0010000006067890 */ /* 0x000fc8000fffe1ff */
[----:B------:R-:W-:Y:S02]  /*0dd0*/  USHF.L.U32 UR7, UR6, 0xb, URZ ;  /* 0x0000000b06077899 */ /* 0x000fe400080006ff */
[----:B------:R-:W-:Y:S01]  /*0de0*/  USHF.L.U32 UR6, UR6, 0x1, URZ ;  /* 0x0000000106067899 */ /* 0x000fe200080006ff */
[----:B------:R-:W-:Y:S01]  /*0df0*/  ELECT P0, URZ, PT ;  /* 0x0000000000ff782f */ /* 0x000fe20003800000 */
[----:B------:R-:W1:Y:S10]  /*0e00*/  FENCE.VIEW.ASYNC.S ;  /* 0x00000000000073c6 */ /* 0x000e740000000000 */
[----:B-1----:R1:W4:Y:S01]  /*0e10*/  SYNCS.EXCH.64 URZ, [UR4+0x160], UR6 ;  /* 0x0001600604ff75b2 */ /* 0x0023220008000100 */
[----:B------:R1:W2:Y:S01]  /*0e20*/  SYNCS.EXCH.64 URZ, [UR4+0x170], UR6 ;  /* 0x0001700604ff75b2 */ /* 0x0002a20008000100 */
[----:B------:R1:W3:Y:S01]  /*0e30*/  SYNCS.EXCH.64 URZ, [UR4+0x168], UR6 ;  /* 0x0001680604ff75b2 */ /* 0x0002e20008000100 */
[----:B------:R1:W1:Y:S01]  /*0e40*/  SYNCS.EXCH.64 URZ, [UR4+0x178], UR6 ;  /* 0x0001780604ff75b2 */ /* 0x0002620008000100 */
[----:B------:R-:W-:Y:S01]  /*0e50*/  NOP ;  /* 0x0000000000007918 */ /* 0x000fe20000000000 */
.L_x_15:
[----:B-123--:R-:W1:Y:S01]  /*0e60*/  LDCU UR4, c[0x0][0x36c] ;  /* 0x00006d80ff0477ac */ /* 0x00ee620008000800 */
[----:B------:R-:W-:Y:S01]  /*0e70*/  ISETP.NE.OR P3, PT, R0, 0x2, !P3 ;  /* 0x000000020000780c */ /* 0x000fe20005f65670 */
[----:B------:R-:W-:Y:S01]  /*0e80*/  NOP ;  /* 0x0000000000007918 */ /* 0x000fe20000000000 */
[----:B------:R-:W-:Y:S01]  /*0e90*/  LOP3.LUT R0, R64, 0x1f, RZ, 0xc0, !PT ;  /* 0x0000001f40007812 */ /* 0x000fe200078ec0ff */
[----:B------:R-:W-:Y:S02]  /*0ea0*/  UISETP.NE.AND UP4, UPT, UR18, 0x2, UPT ;  /* 0x000000021200788c */ /* 0x000fe4000bf85270 */
[----:B------:R-:W-:Y:S02]  /*0eb0*/  UISETP.NE.AND UP5, UPT, UR18, URZ, UPT ;  /* 0x000000ff1200728c */ /* 0x000fe4000bfa5270 */
[----:B-1----:R-:W-:-:S09]  /*0ec0*/  UISETP.EQ.U32.AND UP6, UPT, UR4, 0x1, UPT ;  /* 0x000000010400788c */ /* 0x002fd2000bfc2070 */
[----:B------:R-:W-:Y:S05]  /*0ed0*/  BRA.U !UP6, `(.L_x_16) ;  /* 0x000000010e087547 */ /* 0x000fea000b800000 */
[----:B----4-:R-:W-:Y:S01]  /*0ee0*/  UCGABAR_ARV ;  /* 0x00000000000079c7 */ /* 0x010fe20008000000 */
[----:B------:R-:W-:Y:S05]  /*0ef0*/  BRA `(.L_x_17) ;  /* 0x0000000000047947 */ /* 0x000fea0003800000 */
.L_x_16:
[----:B----4-:R-:W-:Y:S01]  /*0f00*/  NOP ;  /* 0x0000000000007918 */ /* 0x010fe20000000000 */
.L_x_17:
[----:B------:R-:W1:Y:S01]  /*0f10*/  S2UR UR26, SR_CTAID.X ;  /* 0x00000000001a79c3 */ /* 0x000e620000002500 */
[----:B------:R-:W-:-:S05]  /*0f20*/  CS2R.32 R56, SR_CgaSize ;  /* 0x0000000000387805 */ /* 0x000fca0000008a00 */
[----:B------:R-:W-:-:S05]  /*0f30*/  IMAD R56, R56, -0xa0, RZ ;  /* 0xffffff6038387824 */ /* 0x000fca00078e02ff */
[----:B------:R-:W-:-:S14]  /*0f40*/  R2UR UR5, R56 ;  /* 0x00000000380572ca */ /* 0x000fdc00000e0000 */
[----:B------:R-:W2:Y:S01]  /*0f50*/  LDCU UR5, c[0x0][UR5+0x2b0] ;  /* 0x00005600050577ac */ /* 0x000ea20008000800 */
[----:B------:R-:W-:-:S05]  /*0f60*/  CS2R.32 R56, SR_CgaSize ;  /* 0x0000000000387805 */ /* 0x000fca0000008a00 */
[----:B------:R-:W-:-:S05]  /*0f70*/  IMAD R56, R56, -0xa0, RZ ;  /* 0xffffff6038387824 */ /* 0x000fca00078e02ff */
[----:B------:R-:W-:-:S14]  /*0f80*/  R2UR UR4, R56 ;  /* 0x00000000380472ca */ /* 0x000fdc00000e0000 */
[----:B------:R-:W3:Y:S01]  /*0f90*/  LDCU UR4, c[0x0][UR4+0x2b4] ;  /* 0x00005680040477ac */ /* 0x000ee20008000800 */
[----:B------:R-:W4:Y:S01]  /*0fa0*/  S2UR UR30, SR_CTAID.Y ;  /* 0x00000000001e79c3 */ /* 0x000f220000002600 */
[----:B------:R-:W-:-:S05]  /*0fb0*/  CS2R.32 R56, SR_CgaSize ;  /* 0x0000000000387805 */ /* 0x000fca0000008a00 */
[----:B------:R-:W-:-:S05]  /*0fc0*/  IMAD R56, R56, -0xa0, RZ ;  /* 0xffffff6038387824 */ /* 0x000fca00078e02ff */
[----:B------:R-:W-:-:S14]  /*0fd0*/  R2UR UR6, R56 ;  /* 0x00000000380672ca */ /* 0x000fdc00000e0000 */
[----:B------:R-:W3:Y:S01]  /*0fe0*/  LDCU UR6, c[0x0][UR6+0x2a0] ;  /* 0x00005400060677ac */ /* 0x000ee20008000800 */
[----:B------:R-:W-:-:S05]  /*0ff0*/  CS2R.32 R56, SR_CgaSize ;  /* 0x0000000000387805 */ /* 0x000fca0000008a00 */
[----:B------:R-:W-:-:S05]  /*1000*/  IMAD R56, R56, -0xa0, RZ ;  /* 0xffffff6038387824 */ /* 0x000fca00078e02ff */
[----:B------:R-:W-:-:S14]  /*1010*/  R2UR UR7, R56 ;  /* 0x00000000380772ca */ /* 0x000fdc00000e0000 */
[----:B------:R-:W3:Y:S01]  /*1020*/  LDCU UR7, c[0x0][UR7+0x2a4] ;  /* 0x00005480070777ac */ /* 0x000ee20008000800 */
[----:B------:R-:W-:Y:S01]  /*1030*/  USHF.L.U32 UR24, UR54, 0x9, URZ ;  /* 0x0000000936187899 */ /* 0x000fe200080006ff */
[----:B------:R-:W3:Y:S01]  /*1040*/  LDCU UR19, c[0x0][0xb24] ;  /* 0x00016480ff1377ac */ /* 0x000ee20008000800 */
[----:B------:R-:W3:Y:S01]  /*1050*/  LDCU UR42, c[0x0][0xb24] ;  /* 0x00016480ff2a77ac */ /* 0x000ee20008000800 */
[----:B-1----:R-:W-:Y:S01]  /*1060*/  I2FP.F32.U32 R3, UR26 ;  /* 0x0000001a00037c45 */ /* 0x002fe20008201000 */
[----:B------:R-:W1:Y:S04]  /*1070*/  LDCU UR22, c[0x0][0xb30] ;  /* 0x00016600ff1677ac */ /* 0x000e680008000800 */
[----:B--2---:R-:W-:Y:S01]  /*1080*/  FMUL R3, R3, UR5 ;  /* 0x0000000503037c20 */ /* 0x004fe20008400000 */
[----:B------:R-:W-:Y:S01]  /*1090*/  ULOP3.LUT UR24, UR24, 0x600, URZ, 0xc0, !UPT ;  /* 0x0000060018187892 */ /* 0x000fe2000f8ec0ff */
[----:B----4-:R-:W-:-:S04]  /*10a0*/  I2FP.F32.U32 R2, UR30 ;  /* 0x0000001e00027c45 */ /* 0x010fc80008201000 */
[----:B------:R-:W2:Y:S01]  /*10b0*/  F2I.U32.TRUNC.NTZ R3, R3 ;  /* 0x0000000300037305 */ /* 0x000ea2000020f000 */
[----:B---3--:R-:W-:-:S07]  /*10c0*/  FMUL R2, R2, UR4 ;  /* 0x0000000402027c20 */ /* 0x008fce0008400000 */
[----:B------:R-:W3:Y:S01]  /*10d0*/  F2I.U32.TRUNC.NTZ R2, R2 ;  /* 0x0000000200027305 */ /* 0x000ee2000020f000 */
[----:B--2---:R-:W-:Y:S02]  /*10e0*/  R2UR UR5, R3 ;  /* 0x00000000030572ca */ /* 0x004fe400000e0000 */
[----:B---3--:R-:W-:Y:S02]  /*10f0*/  R2UR UR4, R2 ;  /* 0x00000000020472ca */ /* 0x008fe400000e0000 */
[----:B------:R-:W-:-:S09]  /*1100*/  PRMT R2, RZ, 0x7610, R2 ;  /* 0x00007610ff027816 */ /* 0x000fd20000000002 */
[----:B------:R-:W-:-:S04]  /*1110*/  UIADD3 UR5, UPT, UPT, -UR5, URZ, URZ ;  /* 0x000000ff05057290 */ /* 0x000fc8000fffe1ff */
[----:B------:R-:W-:Y:S02]  /*1120*/  UIMAD UR5, UR6, UR5, UR26 ;  /* 0x00000005060572a4 */ /* 0x000fe4000f8e021a */
[----:B------:R-:W-:-:S04]  /*1130*/  UIADD3 UR4, UPT, UPT, -UR4, URZ, URZ ;  /* 0x000000ff04047290 */ /* 0x000fc8000fffe1ff */
[----:B------:R-:W-:Y:S01]  /*1140*/  IMAD.U32 R56, RZ, RZ, UR5 ;  /* 0x00000005ff387e24 */ /* 0x000fe2000f8e00ff */
[----:B------:R-:W-:-:S06]  /*1150*/  UIMAD UR4, UR7, UR4, UR30 ;  /* 0x00000004070472a4 */ /* 0x000fcc000f8e021e */
[----:B------:R-:W-:Y:S01]  /*1160*/  IMAD.U32 R55, RZ, RZ, UR4 ;  /* 0x00000004ff377e24 */ /* 0x000fe2000f8e00ff */
[----:B-1----:R-:W-:Y:S06]  /*1170*/  BRA.U UP5, `(.L_x_18) ;  /* 0x0000000105487547 */ /* 0x002fec000b800000 */
[----:B------:R-:W-:Y:S02]  /*1180*/  R2UR UR4, R55 ;  /* 0x00000000370472ca */ /* 0x000fe400000e0000 */
[----:B------:R-:W-:-:S11]  /*1190*/  R2UR UR8, R56 ;  /* 0x00000000380872ca */ /* 0x000fd600000e0000 */
[----:B------:R-:W-:Y:S02]  /*11a0*/  UISETP.NE.AND UP0, UPT, UR4, URZ, UPT ;  /* 0x000000ff0400728c */ /* 0x000fe4000bf05270 */
[----:B------:R-:W-:Y:S02]  /*11b0*/  UISETP.NE.AND UP2, UPT, UR8, 0x1, UPT ;  /* 0x000000010800788c */ /* 0x000fe4000bf45270 */
[----:B------:R-:W-:-:S04]  /*11c0*/  UISETP.EQ.OR UP0, UPT, UR8, URZ, !UP0 ;  /* 0x000000ff0800728c */ /* 0x000fc8000c702670 */
[----:B------:R-:W-:Y:S02]  /*11d0*/  USEL UR7, URZ, 0x1, !UP0 ;  /* 0x00000001ff077887 */ /* 0x000fe4000c000000 */
[----:B------:R-:W-:-:S04]  /*11e0*/  UISETP.NE.AND UP0, UPT, UR4, URZ, UPT ;  /* 0x000000ff0400728c */ /* 0x000fc8000bf05270 */
[----:B------:R-:W-:-:S04]  /*11f0*/  USEL UR4, URZ, 0x2, UP0 ;  /* 0x00000002ff047887 */ /* 0x000fc80008000000 */
[----:B------:R-:W-:Y:S02]  /*1200*/  USEL UR6, UR4, 0x2, UP2 ;  /* 0x0000000204067887 */ /* 0x000fe40009000000 */
[----:B------:R-:W-:Y:S02]  /*1210*/  USEL UR4, URZ, 0x4, UP0 ;  /* 0x00000004ff047887 */ /* 0x000fe40008000000 */
[----:B------:R-:W-:-:S04]  /*1220*/  UISETP.NE.AND UP2, UPT, UR8, 0x2, UPT ;  /* 0x000000020800788c */ /* 0x000fc8000bf45270 */
[----:B------:R-:W-:Y:S02]  /*1230*/  USEL UR5, UR4, 0x4, UP2 ;  /* 0x0000000404057887 */ /* 0x000fe40009000000 */
[----:B------:R-:W-:Y:S02]  /*1240*/  USEL UR4, URZ, 0x8, UP0 ;  /* 0x00000008ff047887 */ /* 0x000fe40008000000 */
[----:B------:R-:W-:Y:S02]  /*1250*/  UISETP.NE.AND UP0, UPT, UR8, 0x3, UPT ;  /* 0x000000030800788c */ /* 0x000fe4000bf05270 */
[----:B------:R-:W-:Y:S02]  /*1260*/  UIADD3 UR5, UPT, UPT, UR5, UR6, UR7 ;  /* 0x0000000605057290 */ /* 0x000fe4000fffe007 */
[----:B------:R-:W-:-:S04]  /*1270*/  USEL UR4, UR4, 0x8, UP0 ;  /* 0x0000000804047887 */ /* 0x000fc80008000000 */
[----:B------:R-:W-:-:S06]  /*1280*/  UIADD3 UR4, UPT, UPT, UR5, UR4, URZ ;  /* 0x0000000405047290 */ /* 0x000fcc000fffe0ff */
[----:B------:R-:W-:-:S07]  /*1290*/  IMAD.U32 R2, RZ, RZ, UR4 ;  /* 0x00000004ff027e24 */ /* 0x000fce000f8e00ff */
.L_x_18:
[----:B------:R-:W1:Y:S01]  /*12a0*/  S2UR UR36, SR_CTAID.Z ;  /* 0x00000000002479c3 */ /* 0x000e620000002700 */
[----:B------:R-:W-:-:S09]  /*12b0*/  UISETP.GE.AND UP0, UPT, UR19, 0x1, UPT ;  /* 0x000000011300788c */ /* 0x000fd2000bf06270 */
[----:B------:R-:W-:Y:S05]  /*12c0*/  BRA.U !UP0, `(.L_x_19) ;  /* 0x0000000108d07547 */ /* 0x000fea000b800000 */
[----:B------:R-:W2:Y:S01]  /*12d0*/  LDCU UR20, c[0x0][0xb0c] ;  /* 0x00016180ff1477ac */ /* 0x000ea20008000800 */
[----:B------:R-:W3:Y:S01]  /*12e0*/  LDCU.128 UR12, c[0x0][0xb10] ;  /* 0x00016200ff0c77ac */ /* 0x000ee20008000c00 */
[----:B------:R-:W4:Y:S01]  /*12f0*/  LDCU UR6, c[0x0][0x370] ;  /* 0x00006e00ff0677ac */ /* 0x000f220008000800 */
[----:B------:R-:W1:Y:S01]  /*1300*/  LDCU UR7, c[0x0][0x374] ;  /* 0x00006e80ff0777ac */ /* 0x000e620008000800 */
[----:B------:R-:W1:Y:S01]  /*1310*/  LDCU UR21, c[0x0][0xb20] ;  /* 0x00016400ff1577ac */ /* 0x000e620008000800 */
[----:B--2---:R-:W-:Y:S02]  /*1320*/  UISETP.NE.AND UP0, UPT, UR20, 0x1, UPT ;  /* 0x000000011400788c */ /* 0x004fe4000bf05270 */
[----:B---3--:R-:W-:Y:S01]  /*1330*/  UIMAD.WIDE.U32 UR4, UR26, UR12, URZ ;  /* 0x0000000c1a0472a5 */ /* 0x008fe2000f8e00ff */
[----:B------:R-:W2:Y:S01]  /*1340*/  LDCU.64 UR8, c[0x0][0xb28] ;  /* 0x00016500ff0877ac */ /* 0x000ea20008000a00 */
[----:B----4-:R-:W-:Y:S02]  /*1350*/  UIMAD.WIDE.U32 UR10, UR6, UR12, URZ ;  /* 0x0000000c060a72a5 */ /* 0x010fe4000f8e00ff */
[----:B------:R-:W-:-:S02]  /*1360*/  USHF.R.U32.HI UR5, URZ, UR13, UR5 ;  /* 0x0000000dff057299 */ /* 0x000fc40008011605 */
[----:B------:R-:W-:Y:S02]  /*1370*/  UISETP.NE.AND UP2, UPT, UR19, 0x1, UPT ;  /* 0x000000011300788c */ /* 0x000fe4000bf45270 */
[----:B------:R-:W-:Y:S01]  /*1380*/  USEL UR5, UR26, UR5, !UP0 ;  /* 0x000000051a057287 */ /* 0x000fe2000c000000 */
[----:B------:R-:W-:Y:S01]  /*1390*/  UMOV UR10, UR11 ;  /* 0x0000000b000a7c82 */ /* 0x000fe20008000000 */
[----:B------:R-:W-:Y:S02]  /*13a0*/  UIMAD.WIDE.U32 UR16, UR30, UR15, URZ ;  /* 0x0000000f1e1072a5 */ /* 0x000fe4000f8e00ff */
[----:B------:R-:W-:Y:S02]  /*13b0*/  @UP0 USHF.R.U32.HI UR6, URZ, UR13, UR10 ;  /* 0x0000000dff060299 */ /* 0x000fe4000801160a */
[----:B------:R-:W-:Y:S02]  /*13c0*/  UISETP.NE.AND UP0, UPT, UR14, 0x1, UPT ;  /* 0x000000010e00788c */ /* 0x000fe4000bf05270 */
[----:B-1----:R-:W-:-:S02]  /*13d0*/  UIMAD.WIDE.U32 UR10, UR7, UR15, URZ ;  /* 0x0000000f070a72a5 */ /* 0x002fc4000f8e00ff */
[----:B--2---:R-:W-:Y:S01]  /*13e0*/  UIMAD.WIDE.U32 UR12, UR6, UR8, URZ ;  /* 0x00000008060c72a5 */ /* 0x004fe2000f8e00ff */
[----:B------:R-:W-:Y:S02]  /*13f0*/  UMOV UR4, UR17 ;  /* 0x0000001100047c82 */ /* 0x000fe40008000000 */
[----:B------:R-:W-:Y:S02]  /*1400*/  USHF.R.U32.HI UR4, URZ, UR21, UR4 ;  /* 0x00000015ff047299 */ /* 0x000fe40008011604 */
[----:B------:R-:W-:Y:S02]  /*1410*/  UMOV UR10, UR11 ;  /* 0x0000000b000a7c82 */ /* 0x000fe40008000000 */
[----:B------:R-:W-:Y:S01]  /*1420*/  UMOV UR12, UR13 ;  /* 0x0000000d000c7c82 */ /* 0x000fe20008000000 */
[----:B------:R-:W-:Y:S02]  /*1430*/  @UP0 USHF.R.U32.HI UR7, URZ, UR21, UR10 ;  /* 0x00000015ff070299 */ /* 0x000fe4000801160a */
[----:B------:R-:W-:-:S02]  /*1440*/  USEL UR4, UR30, UR4, !UP0 ;  /* 0x000000041e047287 */ /* 0x000fc4000c000000 */
[----:B------:R-:W-:Y:S02]  /*1450*/  UIMAD.WIDE.U32 UR10, UR7, UR8, URZ ;  /* 0x00000008070a72a5 */ /* 0x000fe4000f8e00ff */
[----:B------:R-:W-:Y:S02]  /*1460*/  @UP2 USHF.R.U32.HI UR6, URZ, UR9, UR12 ;  /* 0x00000009ff062299 */ /* 0x000fe4000801160c */
[----:B------:R-:W-:-:S03]  /*1470*/  UIMAD.WIDE.U32 UR12, UR4, UR8, URZ ;  /* 0x00000008040c72a5 */ /* 0x000fc6000f8e00ff */
[----:B------:R-:W-:Y:S02]  /*1480*/  UMOV UR10, UR11 ;  /* 0x0000000b000a7c82 */ /* 0x000fe40008000000 */
[----:B------:R-:W-:Y:S02]  /*1490*/  @UP2 USHF.R.U32.HI UR7, URZ, UR9, UR10 ;  /* 0x00000009ff072299 */ /* 0x000fe4000801160a */
[----:B------:R-:W-:Y:S02]  /*14a0*/  UIMAD UR10, UR6, UR19, URZ ;  /* 0x00000013060a72a4 */ /* 0x000fe4000f8e02ff */
[----:B------:R-:W-:-:S04]  /*14b0*/  UIMAD UR7, UR7, UR19, URZ ;  /* 0x00000013070772a4 */ /* 0x000fc8000f8e02ff */
[----:B------:R-:W-:-:S03]  /*14c0*/  UISETP.GE.AND UP0, UPT, UR4, UR7, UPT ;  /* 0x000000070400728c */ /* 0x000fc6000bf06270 */
[----:B------:R-:W-:Y:S01]  /*14d0*/  UMOV UR7, UR13 ;  /* 0x0000000d00077c82 */ /* 0x000fe20008000000 */
[----:B------:R-:W-:Y:S02]  /*14e0*/  UISETP.GE.OR UP0, UPT, UR5, UR10, UP0 ;  /* 0x0000000a0500728c */ /* 0x000fe40008706670 */
[----:B------:R-:W-:Y:S02]  /*14f0*/  UIMAD.WIDE.U32 UR10, UR5, UR8, URZ ;  /* 0x00000008050a72a5 */ /* 0x000fe4000f8e00ff */
[----:B------:R-:W-:Y:S02]  /*1500*/  USHF.R.U32.HI UR7, URZ, UR9, UR7 ;  /* 0x00000009ff077299 */ /* 0x000fe40008011607 */
[----:B------:R-:W-:Y:S02]  /*1510*/  UIADD3 UR10, UPT, UPT, -UR4, URZ, URZ ;  /* 0x000000ff040a7290 */ /* 0x000fe4000fffe1ff */
[----:B------:R-:W-:Y:S02]  /*1520*/  USEL UR7, UR4, UR7, !UP2 ;  /* 0x0000000704077287 */ /* 0x000fe4000d000000 */
[----:B------:R-:W-:Y:S01]  /*1530*/  UIMAD UR10, UR14, UR10, UR30 ;  /* 0x0000000a0e0a72a4 */ /* 0x000fe2000f8e021e */
[----:B------:R-:W-:Y:S01]  /*1540*/  @!UP0 UMOV UR8, UR11 ;  /* 0x0000000b00088c82 */ /* 0x000fe20008000000 */
[----:B------:R-:W-:-:S02]  /*1550*/  UIADD3 UR11, UPT, UPT, -UR5, URZ, URZ ;  /* 0x000000ff050b7290 */ /* 0x000fc4000fffe1ff */
[----:B------:R-:W-:Y:S02]  /*1560*/  @!UP0 USHF.R.U32.HI UR8, URZ, UR9, UR8 ;  /* 0x00000009ff088299 */ /* 0x000fe40008011608 */
[----:B------:R-:W-:Y:S02]  /*1570*/  UIADD3 UR9, UPT, UPT, -UR7, URZ, URZ ;  /* 0x000000ff07097290 */ /* 0x000fe4000fffe1ff */
[----:B------:R-:W-:Y:S02]  /*1580*/  @!UP0 USEL UR8, UR5, UR8, !UP2 ;  /* 0x0000000805088287 */ /* 0x000fe4000d000000 */
[----:B------:R-:W-:Y:S02]  /*1590*/  UIMAD UR9, UR19, UR9, UR4 ;  /* 0x00000009130972a4 */ /* 0x000fe4000f8e0204 */
[----:B------:R-:W-:Y:S02]  /*15a0*/  @!UP0 UIADD3 UR7, UPT, UPT, UR7, -UR8, URZ ;  /* 0x8000000807078290 */ /* 0x000fe4000fffe0ff */
[----:B------:R-:W-:-:S02]  /*15b0*/  @!UP0 UIMAD UR6, UR9, UR6, UR8 ;  /* 0x00000006090682a4 */ /* 0x000fc4000f8e0208 */
[----:B------:R-:W-:Y:S02]  /*15c0*/  @!UP0 UIMAD UR4, UR7, UR19, UR5 ;  /* 0x00000013070482a4 */ /* 0x000fe4000f8e0205 */
[----:B------:R-:W-:Y:S02]  /*15d0*/  UIMAD UR26, UR20, UR11, UR26 ;  /* 0x0000000b141a72a4 */ /* 0x000fe4000f8e021a */
[----:B------:R-:W-:Y:S01]  /*15e0*/  UIMAD UR30, UR4, UR14, UR10 ;  /* 0x0000000e041e72a4 */ /* 0x000fe2000f8e020a */
[----:B------:R-:W-:Y:S02]  /*15f0*/  @!UP0 UMOV UR5, UR6 ;  /* 0x0000000600058c82 */ /* 0x000fe40008000000 */
[----:B------:R-:W-:-:S12]  /*1600*/  UIMAD UR26, UR5, UR20, UR26 ;  /* 0x00000014051a72a4 */ /* 0x000fd8000f8e021a */
.L_x_19:
[----:B------:R-:W-:-:S09]  /*1610*/  UISETP.NE.AND UP0, UPT, UR22, 0x1, UPT ;  /* 0x000000011600788c */ /* 0x000fd2000bf05270 */
[----:B------:R-:W-:Y:S05]  /*1620*/  BRA.U UP0, `(.L_x_20) ;  /* 0x0000000100407547 */ /* 0x000fea000b800000 */
[----:B------:R-:W2:Y:S01]  /*1630*/  LDCU.128 UR8, c[0x0][0xb10] ;  /* 0x00016200ff0877ac */ /* 0x000ea20008000c00 */
[----:B------:R-:W3:Y:S01]  /*1640*/  LDCU UR12, c[0x0][0xb0c] ;  /* 0x00016180ff0c77ac */ /* 0x000ee20008000800 */
[----:B------:R-:W4:Y:S01]  /*1650*/  LDCU UR13, c[0x0][0xb20] ;  /* 0x00016400ff0d77ac */ /* 0x000f220008000800 */
[----:B--2---:R-:W-:Y:S02]  /*1660*/  UIMAD.WIDE.U32 UR4, UR26, UR8, URZ ;  /* 0x000000081a0472a5 */ /* 0x004fe4000f8e00ff */
[----:B------:R-:W-:Y:S02]  /*1670*/  UIMAD.WIDE.U32 UR6, UR30, UR11, URZ ;  /* 0x0000000b1e0672a5 */ /* 0x000fe4000f8e00ff */
[----:B---3--:R-:W-:Y:S02]  /*1680*/  UISETP.NE.AND UP0, UPT, UR12, 0x1, UPT ;  /* 0x000000010c00788c */ /* 0x008fe4000bf05270 */
[----:B------:R-:W-:-:S03]  /*1690*/  USHF.R.U32.HI UR5, URZ, UR9, UR5 ;  /* 0x00000009ff057299 */ /* 0x000fc60008011605 */
[----:B------:R-:W-:Y:S01]  /*16a0*/  UMOV UR4, UR7 ;  /* 0x0000000700047c82 */ /* 0x000fe20008000000 */
[----:B------:R-:W-:Y:S02]  /*16b0*/  USEL UR5, UR26, UR5, !UP0 ;  /* 0x000000051a057287 */ /* 0x000fe4000c000000 */
[----:B------:R-:W-:Y:S02]  /*16c0*/  UISETP.NE.AND UP0, UPT, UR10, 0x1, UPT ;  /* 0x000000010a00788c */ /* 0x000fe4000bf05270 */
[----:B----4-:R-:W-:-:S04]  /*16d0*/  USHF.R.U32.HI UR4, URZ, UR13, UR4 ;  /* 0x0000000dff047299 */ /* 0x010fc80008011604 */
[----:B------:R-:W-:-:S04]  /*16e0*/  USEL UR4, UR30, UR4, !UP0 ;  /* 0x000000041e047287 */ /* 0x000fc8000c000000 */
[----:B------:R-:W-:Y:S02]  /*16f0*/  UIADD3 UR6, UPT, UPT, UR5, -UR4, URZ ;  /* 0x8000000405067290 */ /* 0x000fe4000fffe0ff */
[----:B------:R-:W-:Y:S02]  /*1700*/  UIADD3 UR4, UPT, UPT, -UR5, UR4, URZ ;  /* 0x0000000405047290 */ /* 0x000fe4000fffe1ff */
[----:B------:R-:W-:Y:S02]  /*1710*/  UIMAD UR30, UR6, UR10, UR30 ;  /* 0x0000000a061e72a4 */ /* 0x000fe4000f8e021e */
[----:B------:R-:W-:-:S12]  /*1720*/  UIMAD UR26, UR4, UR12, UR26 ;  /* 0x0000000c041a72a4 */ /* 0x000fd8000f8e021a */
.L_x_20:
[----:B------:R-:W-:Y:S01]  /*1730*/  UISETP.NE.AND UP0, UPT, UR18, 0x2, UPT ;  /* 0x000000021200788c */ /* 0x000fe2000bf05270 */
[----:B------:R-:W-:Y:S09]  /*1740*/  BRA.U !UP6, `(.L_x_21) ;  /* 0x000000010e0c7547 */ /* 0x000ff2000b800000 */
[----:B------:R-:W-:Y:S01]  /*1750*/  UCGABAR_WAIT ;  /* 0x0000000000007dc7 */ /* 0x000fe20008000000 */
[----:B------:R-:W-:Y:S01]  /*1760*/  CCTL.IVALL ;  /* 0x00000000ff00798f */ /* 0x000fe20002000000 */
[----:B------:R-:W-:Y:S05]  /*1770*/  BRA `(.L_x_22) ;  /* 0x0000000000047947 */ /* 0x000fea0003800000 */
.L_x_21:
[----:B------:R-:W-:Y:S06]  /*1780*/  BAR.SYNC.DEFER_BLOCKING 0x0 ;  /* 0x0000000000007b1d */ /* 0x000fec0000010000 */
.L_x_22:
[----:B------:R-:W-:Y:S05]  /*1790*/  BRA.U UP0, `(.L_x_23) ;  /* 0x0000001500f07547 */ /* 0x000fea000b800000 */
[----:B------:R-:W2:Y:S01]  /*17a0*/  LDCU UR6, c[0x0][0x38c] ;  /* 0x00007180ff0677ac */ /* 0x000ea20008000800 */
[----:B------:R-:W-:Y:S01]  /*17b0*/  PLOP3.LUT P1, PT, PT, PT, UP3, 0x80, 0x8 ;  /* 0x000000000008781c */ /* 0x000fe20003f2f038 */
[----:B------:R-:W-:Y:S01]  /*17c0*/  IMAD.MOV.U32 R12, RZ, RZ, 0x1 ;  /* 0x00000001ff0c7424 */ /* 0x000fe200078e00ff */
[----:B------:R-:W-:Y:S01]  /*17d0*/  ISETP.EQ.OR P2, PT, R0, RZ, P3 ;  /* 0x000000ff0000720c */ /* 0x000fe20001f42670 */
[----:B------:R-:W-:Y:S01]  /*17e0*/  UISETP.NE.AND UP1, UPT, UR18, URZ, UPT ;  /* 0x000000ff1200728c */ /* 0x000fe2000bf25270 */
[----:B------:R-:W-:Y:S01]  /*17f0*/  PLOP3.LUT P1, PT, P1, PT, PT, 0x8, 0x80 ;  /* 0x000000000080781c */ /* 0x000fe20000f2e170 */
[----:B------:R-:W-:Y:S01]  /*1800*/  USEL UR25, URZ, 0x1, UP4 ;  /* 0x00000001ff197887 */ /* 0x000fe2000a000000 */
[----:B------:R-:W-:Y:S01]  /*1810*/  CS2R R10, SRZ ;  /* 0x00000000000a7805 */ /* 0x000fe2000001ff00 */
[----:B------:R-:W-:Y:S01]  /*1820*/  IMAD.MOV.U32 R9, RZ, RZ, RZ ;  /* 0x000000ffff097224 */ /* 0x000fe200078e00ff */
[----:B------:R-:W3:Y:S01]  /*1830*/  LDCU UR39, c[0x0][0x370] ;  /* 0x00006e00ff2777ac */ /* 0x000ee20008000800 */
[----:B------:R-:W-:Y:S01]  /*1840*/  IMAD.MOV.U32 R8, RZ, RZ, 0x1 ;  /* 0x00000001ff087424 */ /* 0x000fe200078e00ff */
[----:B------:R-:W4:Y:S01]  /*1850*/  LDCU.64 UR28, c[0x0][0x348] ;  /* 0x00006900ff1c77ac */ /* 0x000f220008000a00 */
[----:B------:R-:W-:-:S02]  /*1860*/  USHF.R.U32.HI UR44, URZ, 0x5, UR24 ;  /* 0x00000005ff2c7899 */ /* 0x000fc40008011618 */
[----:B--2---:R-:W-:Y:S02]  /*1870*/  UIADD3 UR5, UPT, UPT, UR6, 0x1f, URZ ;  /* 0x0000001f06057890 */ /* 0x004fe4000fffe0ff */
[----:B------:R-:W-:Y:S02]  /*1880*/  UIADD3 UR45, UPT, UPT, UR6, 0x3e, URZ ;  /* 0x0000003e062d7890 */ /* 0x000fe4000fffe0ff */
[----:B------:R-:W-:Y:S01]  /*1890*/  USHF.R.S32.HI UR4, URZ, 0x1f, UR5 ;  /* 0x0000001fff047899 */ /* 0x000fe20008011405 */
[----:B------:R-:W2:Y:S03]  /*18a0*/  LDCU UR38, c[0x0][0x374] ;  /* 0x00006e80ff2677ac */ /* 0x000ea60008000800 */
[----:B------:R-:W-:Y:S02]  /*18b0*/  ULEA.HI UR4, UR4, UR5, URZ, 0x5 ;  /* 0x0000000504047291 */ /* 0x000fe4000f8f28ff */
[----:B------:R-:W-:-:S02]  /*18c0*/  USEL UR25, UR25, 0x2, UP1 ;  /* 0x0000000219197887 */ /* 0x000fc40008800000 */
[----:B------:R-:W-:Y:S02]  /*18d0*/  USHF.R.S32.HI UR41, URZ, 0x5, UR4 ;  /* 0x00000005ff297899 */ /* 0x000fe40008011404 */
[----:B------:R-:W-:Y:S02]  /*18e0*/  UIADD3 UR4, UPT, UPT, UR6, -0x1, URZ ;  /* 0xffffffff06047890 */ /* 0x000fe4000fffe0ff */
[----:B------:R-:W-:Y:S02]  /*18f0*/  UISETP.LT.U32.AND UP0, UPT, UR41, 0xc, UPT ;  /* 0x0000000c2900788c */ /* 0x000fe4000bf01070 */
[----:B------:R-:W-:Y:S02]  /*1900*/  UISETP.GE.U32.AND UP2, UPT, UR4, -0x3f, UPT ;  /* 0xffffffc10400788c */ /* 0x000fe4000bf46070 */
[----:B------:R-:W-:Y:S01]  /*1910*/  USEL UR40, UR41, 0xc, UP0 ;  /* 0x0000000c29287887 */ /* 0x000fe20008000000 */
[----:B------:R-:W-:-:S03]  /*1920*/  UMOV UR5, URZ ;  /* 0x000000ff00057c82 */ /* 0x000fc60008000000 */
[----:B------:R-:W-:Y:S02]  /*1930*/  UIADD3 UR21, UPT, UPT, UR40, -0x1, URZ ;  /* 0xffffffff28157890 */ /* 0x000fe4000fffe0ff */
[----:B------:R-:W-:-:S03]  /*1940*/  UIADD3 UR43, UPT, UPT, UR41, -UR40, URZ ;  /* 0x80000028292b7290 */ /* 0x000fc6000fffe0ff */
[----:B------:R-:W-:-:S04]  /*1950*/  @UP2 UIADD3 UR21, UPT, UPT, UR40, URZ, URZ ;  /* 0x000000ff28152290 */ /* 0x000fc8000fffe0ff */
[----:B--234-:R-:W-:-:S12]  /*1960*/  UIADD3 UR21, UPT, UPT, UR21, 0x1, URZ ;  /* 0x0000000115157890 */ /* 0x01cfd8000fffe0ff */
.L_x_43:
[----:B------:R-:W-:Y:S01]  /*1970*/  UISETP.NE.AND UP0, UPT, UR54, URZ, UPT ;  /* 0x000000ff3600728c */ /* 0x000fe2000bf05270 */
[----:B------:R-:W2:Y:S08]  /*1980*/  S2UR UR54, SR_CgaCtaId ;  /* 0x00000000003679c3 */ /* 0x000eb00000008800 */
[----:B------:R-:W-:Y:S05]  /*1990*/  BRA.U UP0, `(.L_x_24) ;  /* 0x0000000100347547 */ /* 0x000fea000b800000 */
[----:B------:R-:W3:Y:S01]  /*19a0*/  S2R R0, SR_CgaCtaId ;  /* 0x0000000000007919 */ /* 0x000ee20000008800 */
[----:B------:R-:W-:-:S04]  /*19b0*/  MOV R2, 0x400 ;  /* 0x0000040000027802 */ /* 0x000fc80000000f00 */
[----:B---3--:R-:W-:Y:S02]  /*19c0*/  LEA R0, R0, R2, 0x18 ;  /* 0x0000000200007211 */ /* 0x008fe400078ec0ff */
[----:B------:R-:W-:-:S03]  /*19d0*/  SHF.L.U32 R2, R8, 0x1f, RZ ;  /* 0x0000001f08027819 */ /* 0x000fc600000006ff */
[----:B------:R-:W-:-:S04]  /*19e0*/  IMAD R0, R9, 0x8, R0 ;  /* 0x0000000809007824 */ /* 0x000fc800078e0200 */
[----:B------:R-:W3:Y:S02]  /*19f0*/  SYNCS.PHASECHK.TRANS64.TRYWAIT P0, [R0+URZ+0x170], R2 ;  /* 0x00017002000075a7 */ /* 0x000ee400080011ff */
[----:B---3--:R-:W-:Y:S05]  /*1a00*/  @!P0 BRA `(.L_x_25) ;  /* 0x0000006400248947 */ /* 0x008fea0003800000 */
.L_x_131:
[----:B------:R-:W-:Y:S01]  /*1a10*/  VIADD R9, R9, 0x1 ;  /* 0x0000000109097836 */ /* 0x000fe20000000000 */
[----:B------:R3:W-:Y:S04]  /*1a20*/  SYNCS.ARRIVE.TRANS64.A1T0 RZ, [R0+URZ+0x160], RZ ;  /* 0x000160ff00ff79a7 */ /* 0x0007e800081000ff */
[----:B------:R-:W-:-:S04]  /*1a30*/  ISETP.NE.AND P0, PT, R9, 0x2, PT ;  /* 0x000000020900780c */ /* 0x000fc80003f05270 */
[----:B------:R-:W-:Y:S02]  /*1a40*/  SEL R9, R9, RZ, P0 ;  /* 0x000000ff09097207 */ /* 0x000fe40000000000 */
[----:B---3--:R-:W-:-:S04]  /*1a50*/  SEL R0, RZ, 0x1, P0 ;  /* 0x00000001ff007807 */ /* 0x008fc80000000000 */
[----:B------:R-:W-:-:S07]  /*1a60*/  LOP3.LUT R8, R8, R0, RZ, 0x3c, !PT ;  /* 0x0000000008087212 */ /* 0x000fce00078e3cff */
.L_x_24:
[----:B------:R-:W-:Y:S01]  /*1a70*/  UMOV UR6, 0x400 ;  /* 0x0000040000067882 */ /* 0x000fe20000000000 */
[----:B------:R-:W-:Y:S01]  /*1a80*/  SHF.L.U32 R0, R12, 0x1f, RZ ;  /* 0x0000001f0c007819 */ /* 0x000fe200000006ff */
[----:B--2---:R-:W-:Y:S02]  /*1a90*/  ULEA UR6, UR54, UR6, 0x18 ;  /* 0x0000000636067291 */ /* 0x004fe4000f8ec0ff */
[----:B------:R-:W-:Y:S02]  /*1aa0*/  UISETP.GE.U32.AND UP0, UPT, UR45, 0x3f, UPT ;  /* 0x0000003f2d00788c */ /* 0x000fe4000bf06070 */
[----:B------:R-:W-:Y:S02]  /*1ab0*/  ULEA UR4, UR5, UR6, 0x3 ;  /* 0x0000000605047291 */ /* 0x000fe4000f8e18ff */
[----:B------:R-:W-:Y:S02]  /*1ac0*/  USHF.L.U32 UR35, UR26, 0x6, URZ ;  /* 0x000000061a237899 */ /* 0x000fe400080006ff */
[----:B------:R-:W-:Y:S01]  /*1ad0*/  ULEA UR11, UR30, UR44, 0x6 ;  /* 0x0000002c1e0b7291 */ /* 0x000fe2000f8e30ff */
[----:B------:R-:W-:-:S04]  /*1ae0*/  UMOV UR13, URZ ;  /* 0x000000ff000d7c82 */ /* 0x000fc80008000000 */
[----:B------:R2:W3:Y:S01]  /*1af0*/  SYNCS.PHASECHK.TRANS64.TRYWAIT P0, [UR4+0x60], R0 ;  /* 0x00006000ff0075a7 */ /* 0x0004e20008001104 */
[----:B------:R-:W-:Y:S06]  /*1b00*/  BRA.U !UP0, `(.L_x_26) ;  /* 0x0000000108c07547 */ /* 0x000fec000b800000 */
[----:B------:R-:W-:Y:S01]  /*1b10*/  UMOV UR7, URZ ;  /* 0x000000ff00077c82 */ /* 0x000fe20008000000 */
[----:B------:R-:W-:-:S05]  /*1b20*/  UMOV UR4, UR5 ;  /* 0x0000000500047c82 */ /* 0x000fca0008000000 */
.L_x_32:
[----:B------:R-:W-:Y:S01]  /*1b30*/  ULEA UR33, UR4, UR6, 0x3 ;  /* 0x0000000604217291 */ /* 0x000fe2000f8e18ff */
[----:B---3--:R-:W-:Y:S01]  /*1b40*/  @!P3 MOV R2, 0x4000 ;  /* 0x000040000002b802 */ /* 0x008fe20000000f00 */
[----:B-1-34-:R-:W-:Y:S10]  /*1b50*/  @P0 BRA `(.L_x_27) ;  /* 0x00000000000c0947 */ /* 0x01aff40003800000 */
[----:B------:R-:W-:-:S04]  /*1b60*/  SHF.L.U32 R3, R12, 0x1f, RZ ;  /* 0x0000001f0c037819 */ /* 0x000fc800000006ff */
[----:B------:R-:W3:Y:S02]  /*1b70*/  SYNCS.PHASECHK.TRANS64.TRYWAIT P0, [UR33+0x60], R3 ;  /* 0x00006003ff0075a7 */ /* 0x000ee40008001121 */
[----:B---3--:R-:W-:Y:S05]  /*1b80*/  @!P0 BRA `(.L_x_28) ;  /* 0x0000006000d88947 */ /* 0x008fea0003800000 */
.L_x_27:
[----:B------:R3:W-:Y:S01]  /*1b90*/  @!P3 SYNCS.ARRIVE.TRANS64 RZ, [UR33], R2 ;  /* 0x00000002ffffb9a7 */ /* 0x0007e20008000021 */
[----:B------:R-:W-:-:S04]  /*1ba0*/  ULOP3.LUT UR5, UR25, 0x2, URZ, 0xfc, !UPT ;  /* 0x0000000219057892 */ /* 0x000fc8000f8efcff */
[----:B------:R-:W-:-:S09]  /*1bb0*/  UISETP.NE.AND UP0, UPT, UR5, 0x2, UPT ;  /* 0x000000020500788c */ /* 0x000fd2000bf05270 */
[----:B------:R-:W-:Y:S05]  /*1bc0*/  BRA.U UP0, `(.L_x_29) ;  /* 0x0000000100047547 */ /* 0x000fea000b800000 */
[----:B-1----:R-:W-:Y:S05]  /*1bd0*/  BPT.TRAP 0x1 ;  /* 0x000000040000795c */ /* 0x002fea0000300000 */
.L_x_29:
[----:B------:R-:W-:Y:S04]  /*1be0*/  BSSY.RECONVERGENT B0, `(.L_x_30) ;  /* 0x0000003000007945 */ /* 0x000fe80003800200 */
[----:B------:R-:W-:Y:S05]  /*1bf0*/  @P2 BRA `(.L_x_31) ;  /* 0x0000000000042947 */ /* 0x000fea0003800000 */
[----:B-1----:R-:W-:Y:S05]  /*1c00*/  BPT.TRAP 0x1 ;  /* 0x000000040000795c */ /* 0x002fea0000300000 */
.L_x_31:
[----:B-1----:R-:W-:Y:S05]  /*1c10*/  BSYNC.RECONVERGENT B0 ;  /* 0x0000000000007941 */ /* 0x002fea0003800200 */
.L_x_30:
[----:B------:R-:W-:Y:S02]  /*1c20*/  UIADD3 UR5, UPT, UPT, UR4, 0x1, URZ ;  /* 0x0000000104057890 */ /* 0x000fe4000fffe0ff */
[----:B------:R-:W-:Y:S02]  /*1c30*/  ULEA UR32, UR4, UR6, 0xd ;  /* 0x0000000604207291 */ /* 0x000fe4000f8e68ff */
[----:B------:R-:W-:Y:S02]  /*1c40*/  UISETP.NE.AND UP0, UPT, UR5, 0xc, UPT ;  /* 0x0000000c0500788c */ /* 0x000fe4000bf05270 */
[----:B------:R-:W-:Y:S02]  /*1c50*/  USHF.L.U32 UR34, UR7, 0x5, URZ ;  /* 0x0000000507227899 */ /* 0x000fe400080006ff */
[----:B------:R-:W-:Y:S02]  /*1c60*/  USEL UR9, URZ, 0x1, UP0 ;  /* 0x00000001ff097887 */ /* 0x000fe40008000000 */
[----:B------:R-:W-:-:S02]  /*1c70*/  USEL UR5, UR5, URZ, UP0 ;  /* 0x000000ff05057287 */ /* 0x000fc40008000000 */
[----:B------:R-:W-:Y:S02]  /*1c80*/  UIADD3 UR14, UP0, UPT, UR28, 0x180, URZ ;  /* 0x000001801c0e7890 */ /* 0x000fe4000ff1e0ff */
[----:B------:R-:W-:Y:S01]  /*1c90*/  ULEA UR8, UR5, UR6, 0x3 ;  /* 0x0000000605087291 */ /* 0x000fe2000f8e18ff */
[----:B------:R-:W-:Y:S01]  /*1ca0*/  LOP3.LUT R12, R12, UR9, RZ, 0x3c, !PT ;  /* 0x000000090c0c7c12 */ /* 0x000fe2000f8e3cff */
[----:B------:R-:W-:Y:S02]  /*1cb0*/  ULEA UR4, UR4, UR24, 0xb ;  /* 0x0000001804047291 */ /* 0x000fe4000f8e58ff */
[----:B------:R-:W-:Y:S01]  /*1cc0*/  UIADD3 UR7, UPT, UPT, UR7, 0x1, URZ ;  /* 0x0000000107077890 */ /* 0x000fe2000fffe0ff */
[----:B--2---:R-:W-:Y:S01]  /*1cd0*/  SHF.L.U32 R0, R12, 0x1f, RZ ;  /* 0x0000001f0c007819 */ /* 0x004fe200000006ff */
[----:B------:R-:W-:Y:S02]  /*1ce0*/  UIADD3 UR16, UP1, UPT, UR28, 0x80, URZ ;  /* 0x000000801c107890 */ /* 0x000fe4000ff3e0ff */
[----:B------:R-:W-:Y:S01]  /*1cf0*/  UIADD3.X UR15, UPT, UPT, URZ, UR29, URZ, UP0, !UPT ;  /* 0x0000001dff0f7290 */ /* 0x000fe200087fe4ff */
[----:B------:R4:W1:Y:S01]  /*1d00*/  SYNCS.PHASECHK.TRANS64.TRYWAIT P0, [UR8+0x60], R0 ;  /* 0x00006000ff0075a7 */ /* 0x0008620008001108 */
[----:B------:R-:W-:-:S02]  /*1d10*/  ULEA UR4, UR4, UR6, 0x2 ;  /* 0x0000000604047291 */ /* 0x000fc4000f8e10ff */
[----:B------:R-:W-:Y:S02]  /*1d20*/  UISETP.NE.AND UP0, UPT, UR7, UR21, UPT ;  /* 0x000000150700728c */ /* 0x000fe4000bf05270 */
[----:B------:R-:W-:Y:S02]  /*1d30*/  UIADD3.X UR17, UPT, UPT, URZ, UR29, URZ, UP1, !UPT ;  /* 0x0000001dff117290 */ /* 0x000fe40008ffe4ff */
[----:B------:R-:W-:Y:S02]  /*1d40*/  UIADD3 UR32, UPT, UPT, UR32, 0x6800, URZ ;  /* 0x0000680020207890 */ /* 0x000fe4000fffe0ff */
[----:B------:R-:W-:Y:S01]  /*1d50*/  UIADD3 UR8, UPT, UPT, UR4, 0x1e800, URZ ;  /* 0x0001e80004087890 */ /* 0x000fe2000fffe0ff */
[----:B------:R-:W-:Y:S01]  /*1d60*/  UMOV UR18, 0x0 ;  /* 0x0000000000127882 */ /* 0x000fe20000000000 */
[----:B------:R-:W-:Y:S01]  /*1d70*/  UMOV UR19, 0x10000000 ;  /* 0x1000000000137882 */ /* 0x000fe20000000000 */
[----:B------:R-:W-:Y:S01]  /*1d80*/  UMOV UR4, 0xf0000 ;  /* 0x000f000000047882 */ /* 0x000fe20000000000 */
[----:B------:R-:W-:Y:S01]  /*1d90*/  UMOV UR12, UR36 ;  /* 0x00000024000c7c82 */ /* 0x000fe20008000000 */
[----:B------:R-:W-:Y:S01]  /*1da0*/  UMOV UR9, UR33 ;  /* 0x0000002100097c82 */ /* 0x000fe20008000000 */
[----:B------:R-:W-:Y:S01]  /*1db0*/  UMOV UR10, UR34 ;  /* 0x00000022000a7c82 */ /* 0x000fe20008000000 */
[----:B------:R-:W-:Y:S01]  /*1dc0*/  UTMALDG.3D [UR32], [UR16], desc[UR18] ;  /* 0x00001220100075b4 */ /* 0x000fe20008011000 */
[----:B------:R-:W-:Y:S01]  /*1dd0*/  UMOV UR13, UR21 ;  /* 0x00000015000d7c82 */ /* 0x000fe20008000000 */
[----:B------:R2:W-:Y:S02]  /*1de0*/  UTMALDG.3D.MULTICAST [UR8], [UR14], UR4, desc[UR18] ;  /* 0x000012080e0073b4 */ /* 0x0005e40008011804 */
[----:B--2---:R-:W-:Y:S01]  /*1df0*/  UMOV UR4, UR5 ;  /* 0x0000000500047c82 */ /* 0x004fe20008000000 */
[----:B------:R-:W-:Y:S05]  /*1e00*/  BRA.U UP0, `(.L_x_32) ;  /* 0xfffffffd00487547 */ /* 0x000fea000b83ffff */
.L_x_26:
[----:B------:R-:W-:Y:S01]  /*1e10*/  ULEA UR4, UR5, UR6, 0x3 ;  /* 0x0000000605047291 */ /* 0x000fe2000f8e18ff */
[----:B--2-4-:R-:W-:Y:S01]  /*1e20*/  SHF.L.U32 R0, R12, 0x1f, RZ ;  /* 0x0000001f0c007819 */ /* 0x014fe200000006ff */
[----:B------:R-:W-:Y:S01]  /*1e30*/  @!P1 SYNCS.ARRIVE.TRANS64.A1T0 RZ, [UR6+0xf8], RZ ;  /* 0x0000f8ffffff99a7 */ /* 0x000fe20008100006 */
[----:B------:R-:W-:-:S06]  /*1e40*/  UISETP.GT.AND UP0, UPT, UR41, UR40, UPT ;  /* 0x000000282900728c */ /* 0x000fcc000bf04270 */
[----:B-1-3--:R1:W2:Y:S03]  /*1e50*/  SYNCS.PHASECHK.TRANS64.TRYWAIT P0, [UR4+0x60], R0 ;  /* 0x00006000ff0075a7 */ /* 0x00a2a60008001104 */
[----:B------:R-:W-:Y:S05]  /*1e60*/  BRA.U !UP0, `(.L_x_33) ;  /* 0x0000000108c47547 */ /* 0x000fea000b800000 */
[----:B------:R-:W-:Y:S01]  /*1e70*/  UIADD3 UR26, UPT, UPT, UR43, UR13, URZ ;  /* 0x0000000d2b1a7290 */ /* 0x000fe2000fffe0ff */
[----:B------:R-:W-:-:S11]  /*1e80*/  UMOV UR4, UR5 ;  /* 0x0000000500047c82 */ /* 0x000fd60008000000 */
.L_x_39:
[----:B------:R-:W-:Y:S01]  /*1e90*/  ULEA UR17, UR4, UR6, 0x3 ;  /* 0x0000000604117291 */ /* 0x000fe2000f8e18ff */
[----:B--2---:R-:W-:Y:S01]  /*1ea0*/  @!P3 MOV R2, 0x4000 ;  /* 0x000040000002b802 */ /* 0x004fe20000000f00 */
[----:B--2-4-:R-:W-:Y:S10]  /*1eb0*/  @P0 BRA `(.L_x_34) ;  /* 0x00000000000c0947 */ /* 0x014ff40003800000 */
[----:B------:R-:W-:-:S04]  /*1ec0*/  SHF.L.U32 R3, R12, 0x1f, RZ ;  /* 0x0000001f0c037819 */ /* 0x000fc800000006ff */
[----:B------:R-:W2:Y:S02]  /*1ed0*/  SYNCS.PHASECHK.TRANS64.TRYWAIT P0, [UR17+0x60], R3 ;  /* 0x00006003ff0075a7 */ /* 0x000ea40008001111 */
[----:B--2---:R-:W-:Y:S05]  /*1ee0*/  @!P0 BRA `(.L_x_35) ;  /* 0x0000006000188947 */ /* 0x004fea0003800000 */
.L_x_34:
[----:B------:R2:W-:Y:S01]  /*1ef0*/  @!P3 SYNCS.ARRIVE.TRANS64 RZ, [UR17], R2 ;  /* 0x00000002ffffb9a7 */ /* 0x0005e20008000011 */
[----:B------:R-:W-:-:S04]  /*1f00*/  ULOP3.LUT UR5, UR25, 0x2, URZ, 0xfc, !UPT ;  /* 0x0000000219057892 */ /* 0x000fc8000f8efcff */
[----:B------:R-:W-:-:S09]  /*1f10*/  UISETP.NE.AND UP0, UPT, UR5, 0x2, UPT ;  /* 0x000000020500788c */ /* 0x000fd2000bf05270 */
[----:B------:R-:W-:Y:S05]  /*1f20*/  BRA.U UP0, `(.L_x_36) ;  /* 0x0000000100047547 */ /* 0x000fea000b800000 */
[----:B------:R-:W-:Y:S05]  /*1f30*/  BPT.TRAP 0x1 ;  /* 0x000000040000795c */ /* 0x000fea0000300000 */
.L_x_36:
[----:B------:R-:W-:Y:S04]  /*1f40*/  BSSY.RECONVERGENT B0, `(.L_x_37) ;  /* 0x0000003000007945 */ /* 0x000fe80003800200 */
[----:B------:R-:W-:Y:S05]  /*1f50*/  @P2 BRA `(.L_x_38) ;  /* 0x0000000000042947 */ /* 0x000fea0003800000 */
[----:B------:R-:W-:Y:S05]  /*1f60*/  BPT.TRAP 0x1 ;  /* 0x000000040000795c */ /* 0x000fea0000300000 */
.L_x_38:
[----:B------:R-:W-:Y:S05]  /*1f70*/  BSYNC.RECONVERGENT B0 ;  /* 0x0000000000007941 */ /* 0x000fea0003800200 */
.L_x_37:
[----:B------:R-:W-:Y:S02]  /*1f80*/  UIADD3 UR5, UPT, UPT, UR4, 0x1, URZ ;  /* 0x0000000104057890 */ /* 0x000fe4000fffe0ff */
[----:B------:R-:W-:Y:S02]  /*1f90*/  ULEA UR16, UR4, UR6, 0xd ;  /* 0x0000000604107291 */ /* 0x000fe4000f8e68ff */
[----:B------:R-:W-:Y:S02]  /*1fa0*/  UISETP.NE.AND UP0, UPT, UR5, 0xc, UPT ;  /* 0x0000000c0500788c */ /* 0x000fe4000bf05270 */
[----:B------:R-:W-:Y:S02]  /*1fb0*/  ULEA UR4, UR4, UR24, 0xb ;  /* 0x0000001804047291 */ /* 0x000fe4000f8e58ff */
[----:B------:R-:W-:Y:S02]  /*1fc0*/  USEL UR8, URZ, 0x1, UP0 ;  /* 0x00000001ff087887 */ /* 0x000fe40008000000 */
[----:B------:R-:W-:-:S02]  /*1fd0*/  USEL UR5, UR5, URZ, UP0 ;  /* 0x000000ff05057287 */ /* 0x000fc40008000000 */
[----:B------:R-:W-:Y:S02]  /*1fe0*/  UIADD3 UR22, UP1, UPT, UR28, 0x80, URZ ;  /* 0x000000801c167890 */ /* 0x000fe4000ff3e0ff */
[----:B------:R-:W-:Y:S01]  /*1ff0*/  UIADD3 UR14, UP0, UPT, UR28, 0x180, URZ ;  /* 0x000001801c0e7890 */ /* 0x000fe2000ff1e0ff */
[----:B------:R-:W-:Y:S01]  /*2000*/  LOP3.LUT R12, R12, UR8, RZ, 0x3c, !PT ;  /* 0x000000080c0c7c12 */ /* 0x000fe2000f8e3cff */
[----:B------:R-:W-:Y:S02]  /*2010*/  ULEA UR4, UR4, UR6, 0x2 ;  /* 0x0000000604047291 */ /* 0x000fe4000f8e10ff */
[----:B------:R-:W-:Y:S01]  /*2020*/  ULEA UR7, UR5, UR6, 0x3 ;  /* 0x0000000605077291 */ /* 0x000fe2000f8e18ff */
[----:B-1----:R-:W-:Y:S01]  /*2030*/  SHF.L.U32 R0, R12, 0x1f, RZ ;  /* 0x0000001f0c007819 */ /* 0x002fe200000006ff */
[----:B------:R-:W-:Y:S02]  /*2040*/  USHF.L.U32 UR18, UR13, 0x5, URZ ;  /* 0x000000050d127899 */ /* 0x000fe400080006ff */
[----:B------:R-:W-:-:S02]  /*2050*/  UIADD3 UR16, UPT, UPT, UR16, 0x6800, URZ ;  /* 0x0000680010107890 */ /* 0x000fc4000fffe0ff */
[----:B------:R-:W-:Y:S02]  /*2060*/  UIADD3.X UR23, UPT, UPT, URZ, UR29, URZ, UP1, !UPT ;  /* 0x0000001dff177290 */ /* 0x000fe40008ffe4ff */
[----:B------:R-:W-:Y:S01]  /*2070*/  UIADD3 UR8, UPT, UPT, UR4, 0x1e800, URZ ;  /* 0x0001e80004087890 */ /* 0x000fe2000fffe0ff */
[----:B------:R3:W4:Y:S01]  /*2080*/  SYNCS.PHASECHK.TRANS64.TRYWAIT P0, [UR7+0x60], R0 ;  /* 0x00006000ff0075a7 */ /* 0x0007220008001107 */
[----:B------:R-:W-:Y:S01]  /*2090*/  UIADD3.X UR15, UPT, UPT, URZ, UR29, URZ, UP0, !UPT ;  /* 0x0000001dff0f7290 */ /* 0x000fe200087fe4ff */
[----:B------:R-:W-:Y:S01]  /*20a0*/  UMOV UR30, 0x0 ;  /* 0x00000000001e7882 */ /* 0x000fe20000000000 */
[----:B------:R-:W-:Y:S01]  /*20b0*/  UMOV UR31, 0x10000000 ;  /* 0x10000000001f7882 */ /* 0x000fe20000000000 */
[----:B------:R-:W-:Y:S01]  /*20c0*/  UMOV UR19, UR35 ;  /* 0x0000002300137c82 */ /* 0x000fe20008000000 */
[----:B------:R-:W-:Y:S01]  /*20d0*/  UMOV UR20, UR36 ;  /* 0x0000002400147c82 */ /* 0x000fe20008000000 */
[----:B------:R-:W-:Y:S01]  /*20e0*/  UMOV UR7, 0xf0000 ;  /* 0x000f000000077882 */ /* 0x000fe20000000000 */
[----:B------:R-:W-:Y:S01]  /*20f0*/  UMOV UR12, UR36 ;  /* 0x00000024000c7c82 */ /* 0x000fe20008000000 */
[----:B------:R-:W-:Y:S01]  /*2100*/  UMOV UR9, UR17 ;  /* 0x0000001100097c82 */ /* 0x000fe20008000000 */
[----:B------:R-:W-:Y:S01]  /*2110*/  UMOV UR10, UR18 ;  /* 0x00000012000a7c82 */ /* 0x000fe20008000000 */
[----:B------:R3:W-:Y:S01]  /*2120*/  UTMALDG.3D [UR16], [UR22], desc[UR30] ;  /* 0x00001e10160075b4 */ /* 0x0007e20008011000 */
[----:B------:R-:W-:Y:S01]  /*2130*/  UIADD3 UR13, UPT, UPT, UR13, 0x1, URZ ;  /* 0x000000010d0d7890 */ /* 0x000fe2000fffe0ff */
[----:B------:R-:W-:-:S03]  /*2140*/  UMOV UR4, UR5 ;  /* 0x0000000500047c82 */ /* 0x000fc60008000000 */
[----:B------:R-:W-:Y:S01]  /*2150*/  UISETP.NE.AND UP0, UPT, UR13, UR26, UPT ;  /* 0x0000001a0d00728c */ /* 0x000fe2000bf05270 */
[----:B------:R3:W-:Y:S08]  /*2160*/  UTMALDG.3D.MULTICAST [UR8], [UR14], UR7, desc[UR30] ;  /* 0x00001e080e0073b4 */ /* 0x0007f00008011807 */
[----:B---3--:R-:W-:Y:S05]  /*2170*/  BRA.U UP0, `(.L_x_39) ;  /* 0xfffffffd00447547 */ /* 0x008fea000b83ffff */
.L_x_33:
[C---:B------:R-:W-:Y:S01]  /*2180*/  LEA R3, R11.reuse, UR6, 0x3 ;  /* 0x000000060b037c11 */ /* 0x040fe2000f8e18ff */
[----:B------:R-:W-:Y:S01]  /*2190*/  NOP ;  /* 0x0000000000007918 */ /* 0x000fe20000000000 */
[----:B-1----:R-:W-:Y:S02]  /*21a0*/  SHF.L.U32 R0, R10, 0x1f, RZ ;  /* 0x0000001f0a007819 */ /* 0x002fe400000006ff */
[----:B------:R-:W-:Y:S02]  /*21b0*/  LEA R4, R11, UR6, 0x4 ;  /* 0x000000060b047c11 */ /* 0x000fe4000f8e20ff */
[----:B--2-4-:R-:W1:Y:S02]  /*21c0*/  SYNCS.PHASECHK.TRANS64.TRYWAIT P0, [R3+URZ+0x100], R0 ;  /* 0x00010000030075a7 */ /* 0x014e6400080011ff */
[----:B-1----:R-:W-:Y:S05]  /*21d0*/  @!P0 BRA `(.L_x_40) ;  /* 0x0000005c00748947 */ /* 0x002fea0003800000 */
.L_x_134:
[----:B------:R-:W2:Y:S01]  /*21e0*/  LDS.128 R4, [R4+0x190] ;  /* 0x0001900004047984 */ /* 0x000ea20000000c00 */
[----:B------:R-:W-:Y:S01]  /*21f0*/  UISETP.GE.AND UP0, UPT, UR42, 0x1, UPT ;  /* 0x000000012a00788c */ /* 0x000fe2000bf06270 */
[----:B------:R-:W-:Y:S01]  /*2200*/  @!PT LDS RZ, [RZ] ;  /* 0x00000000fffff984 */ /* 0x000fe20000000800 */
[----:B------:R-:W-:Y:S01]  /*2210*/  @!PT LDS RZ, [RZ] ;  /* 0x00000000fffff984 */ /* 0x000fe20000000800 */
[----:B------:R-:W-:Y:S01]  /*2220*/  @!PT LDS RZ, [RZ] ;  /* 0x00000000fffff984 */ /* 0x000fe20000000800 */
[----:B------:R-:W-:Y:S01]  /*2230*/  @!PT LDS RZ, [RZ] ;  /* 0x00000000fffff984 */ /* 0x000fe20000000800 */
[----:B------:R3:W-:Y:S06]  /*2240*/  MEMBAR.ALL.CTA ;  /* 0x0000000000007992 */ /* 0x0007ec0000008000 */
[----:B---3--:R-:W3:Y:S01]  /*2250*/  FENCE.VIEW.ASYNC.S ;  /* 0x00000000000073c6 */ /* 0x008ee20000000000 */
[----:B--2---:R-:W-:-:S13]  /*2260*/  LOP3.LUT P0, RZ, R6, 0x1, RZ, 0xc0, !PT ;  /* 0x0000000106ff7812 */ /* 0x004fda000780c0ff */
[----:B---3--:R-:W-:Y:S01]  /*2270*/  VOTEU.ANY UP1, P0 ;  /* 0x0000000000ff7886 */ /* 0x008fe20000020100 */
[----:B------:R-:W-:-:S13]  /*2280*/  PLOP3.LUT P0, PT, PT, PT, UP1, 0x80, 0x8 ;  /* 0x000000000008781c */ /* 0x000fda0003f0f018 */
[----:B-1----:R-:W-:Y:S02]  /*2290*/  @P0 LOP3.LUT R0, R5, 0xffff, RZ, 0xc0, !PT ;  /* 0x0000ffff05000812 */ /* 0x002fe400078ec0ff */
[----:B------:R-:W-:Y:S02]  /*22a0*/  @P0 MOV R2, R4 ;  /* 0x0000000400020202 */ /* 0x000fe40000000f00 */
[----:B------:R-:W-:Y:S01]  /*22b0*/  @P0 R2UR UR7, R0 ;  /* 0x00000000000702ca */ /* 0x000fe200000e0000 */
[----:B------:R-:W-:Y:S01]  /*22c0*/  VIADD R0, R3, 0x110 ;  /* 0x0000011003007836 */ /* 0x000fe20000000000 */
[----:B------:R-:W-:Y:S02]  /*22d0*/  @P0 SHF.R.U32.HI R4, RZ, 0x10, R5 ;  /* 0x00000010ff040819 */ /* 0x000fe40000011605 */
[----:B------:R-:W-:Y:S02]  /*22e0*/  @P0 R2UR UR8, R2 ;  /* 0x00000000020802ca */ /* 0x000fe400000e0000 */
[----:B------:R-:W-:-:S02]  /*22f0*/  PRMT R0, RZ, 0x654, R0 ;  /* 0x00000654ff007816 */ /* 0x000fc40000000000 */
[----:B------:R-:W-:Y:S02]  /*2300*/  @P0 R2UR UR4, R4 ;  /* 0x00000000040402ca */ /* 0x000fe400000e0000 */
[----:B------:R1:W-:Y:S03]  /*2310*/  SYNCS.ARRIVE.TRANS64.RED.A1T0 RZ, [R0+URZ], RZ ;  /* 0x000000ff00ff79a7 */ /* 0x0003e600081004ff */
[----:B------:R-:W-:-:S04]  /*2320*/  @UP1 UMOV UR27, UR7 ;  /* 0x00000007001b1c82 */ /* 0x000fc80008000000 */
[----:B------:R-:W-:-:S04]  /*2330*/  @UP1 UMOV UR37, UR8 ;  /* 0x0000000800251c82 */ /* 0x000fc80008000000 */
[----:B------:R-:W-:Y:S01]  /*2340*/  @UP1 UMOV UR36, UR4 ;  /* 0x0000000400241c82 */ /* 0x000fe20008000000 */
[----:B------:R-:W-:Y:S05]  /*2350*/  BRA.U !UP0, `(.L_x_41) ;  /* 0x0000000108d47547 */ /* 0x000fea000b800000 */
[----:B------:R-:W2:Y:S01]  /*2360*/  LDCU.128 UR12, c[0x0][0xb10] ;  /* 0x00016200ff0c77ac */ /* 0x000ea20008000c00 */
[----:B------:R-:W3:Y:S01]  /*2370*/  LDCU UR26, c[0x0][0xb20] ;  /* 0x00016400ff1a77ac */ /* 0x000ee20008000800 */
[----:B------:R-:W4:Y:S01]  /*2380*/  LDCU UR20, c[0x0][0xb0c] ;  /* 0x00016180ff1477ac */ /* 0x000f220008000800 */
[----:B------:R-:W1:Y:S01]  /*2390*/  LDCU.64 UR10, c[0x0][0xb28] ;  /* 0x00016500ff0a77ac */ /* 0x000e620008000a00 */
[----:B------:R-:W-:Y:S02]  /*23a0*/  UISETP.NE.AND UP3, UPT, UR42, 0x1, UPT ;  /* 0x000000012a00788c */ /* 0x000fe4000bf65270 */
[----:B--2---:R-:W-:Y:S02]  /*23b0*/  UIMAD.WIDE.U32 UR16, UR38, UR15, URZ ;  /* 0x0000000f261072a5 */ /* 0x004fe4000f8e00ff */
[----:B------:R-:W-:Y:S02]  /*23c0*/  UIMAD.WIDE.U32 UR8, UR39, UR12, URZ ;  /* 0x0000000c270872a5 */ /* 0x000fe4000f8e00ff */
[----:B------:R-:W-:-:S02]  /*23d0*/  UISETP.NE.AND UP0, UPT, UR14, 0x1, UPT ;  /* 0x000000010e00788c */ /* 0x000fc4000bf05270 */
[----:B------:R-:W-:Y:S01]  /*23e0*/  UIMAD.WIDE.U32 UR22, UR27, UR15, URZ ;  /* 0x0000000f1b1672a5 */ /* 0x000fe2000f8e00ff */
[----:B------:R-:W-:Y:S02]  /*23f0*/  UMOV UR16, UR17 ;  /* 0x0000001100107c82 */ /* 0x000fe40008000000 */
[----:B------:R-:W-:Y:S01]  /*2400*/  UMOV UR8, UR9 ;  /* 0x0000000900087c82 */ /* 0x000fe20008000000 */
[----:B---3--:R-:W-:Y:S02]  /*2410*/  USHF.R.U32.HI UR16, URZ, UR26, UR16 ;  /* 0x0000001aff107299 */ /* 0x008fe40008011610 */
[----:B----4-:R-:W-:Y:S02]  /*2420*/  UISETP.NE.AND UP2, UPT, UR20, 0x1, UPT ;  /* 0x000000011400788c */ /* 0x010fe4000bf45270 */
[----:B------:R-:W-:Y:S02]  /*2430*/  USHF.R.U32.HI UR8, URZ, UR13, UR8 ;  /* 0x0000000dff087299 */ /* 0x000fe40008011608 */
[----:B------:R-:W-:-:S02]  /*2440*/  USEL UR7, UR38, UR16, !UP0 ;  /* 0x0000001026077287 */ /* 0x000fc4000c000000 */
[----:B------:R-:W-:Y:S02]  /*2450*/  USEL UR8, UR39, UR8, !UP2 ;  /* 0x0000000827087287 */ /* 0x000fe4000d000000 */
[----:B-1----:R-:W-:Y:S01]  /*2460*/  UIMAD.WIDE.U32 UR16, UR7, UR10, URZ ;  /* 0x0000000a071072a5 */ /* 0x002fe2000f8e00ff */
[----:B------:R-:W-:Y:S01]  /*2470*/  UMOV UR4, UR23 ;  /* 0x0000001700047c82 */ /* 0x000fe20008000000 */
[----:B------:R-:W-:Y:S02]  /*2480*/  UIMAD.WIDE.U32 UR18, UR37, UR12, URZ ;  /* 0x0000000c251272a5 */ /* 0x000fe4000f8e00ff */
[----:B------:R-:W-:-:S03]  /*2490*/  UIMAD.WIDE.U32 UR22, UR8, UR10, URZ ;  /* 0x0000000a081672a5 */ /* 0x000fc6000f8e00ff */
[----:B------:R-:W-:Y:S01]  /*24a0*/  UMOV UR16, UR17 ;  /* 0x0000001100107c82 */ /* 0x000fe20008000000 */
[----:B------:R-:W-:Y:S02]  /*24b0*/  USHF.R.U32.HI UR4, URZ, UR26, UR4 ;  /* 0x0000001aff047299 */ /* 0x000fe40008011604 */
[----:B------:R-:W-:Y:S01]  /*24c0*/  @UP3 USHF.R.U32.HI UR7, URZ, UR11, UR16 ;  /* 0x0000000bff073299 */ /* 0x000fe20008011610 */
[----:B------:R-:W-:Y:S01]  /*24d0*/  UMOV UR18, UR19 ;  /* 0x0000001300127c82 */ /* 0x000fe20008000000 */
[----:B------:R-:W-:Y:S01]  /*24e0*/  UMOV UR22, UR23 ;  /* 0x0000001700167c82 */ /* 0x000fe20008000000 */
[----:B------:R-:W-:Y:S02]  /*24f0*/  USHF.R.U32.HI UR13, URZ, UR13, UR18 ;  /* 0x0000000dff0d7299 */ /* 0x000fe40008011612 */
[----:B------:R-:W-:Y:S02]  /*2500*/  USEL UR4, UR27, UR4, !UP0 ;  /* 0x000000041b047287 */ /* 0x000fe4000c000000 */
[----:B------:R-:W-:-:S02]  /*2510*/  @UP3 USHF.R.U32.HI UR8, URZ, UR11, UR22 ;  /* 0x0000000bff083299 */ /* 0x000fc40008011616 */
[----:B------:R-:W-:Y:S02]  /*2520*/  UIMAD UR9, UR42, UR7, URZ ;  /* 0x000000072a0972a4 */ /* 0x000fe4000f8e02ff */
[----:B------:R-:W-:Y:S02]  /*2530*/  USEL UR7, UR37, UR13, !UP2 ;  /* 0x0000000d25077287 */ /* 0x000fe4000d000000 */
[----:B------:R-:W-:Y:S02]  /*2540*/  UIMAD UR12, UR42, UR8, URZ ;  /* 0x000000082a0c72a4 */ /* 0x000fe4000f8e02ff */
[----:B------:R-:W-:Y:S02]  /*2550*/  UISETP.GE.AND UP0, UPT, UR4, UR9, UPT ;  /* 0x000000090400728c */ /* 0x000fe4000bf06270 */
[----:B------:R-:W-:Y:S02]  /*2560*/  UIMAD.WIDE.U32 UR16, UR4, UR10, URZ ;  /* 0x0000000a041072a5 */ /* 0x000fe4000f8e00ff */
[----:B------:R-:W-:-:S02]  /*2570*/  UISETP.GE.OR UP0, UPT, UR7, UR12, UP0 ;  /* 0x0000000c0700728c */ /* 0x000fc40008706670 */
[----:B------:R-:W-:Y:S02]  /*2580*/  UIMAD.WIDE.U32 UR12, UR7, UR10, URZ ;  /* 0x0000000a070c72a5 */ /* 0x000fe4000f8e00ff */
[----:B------:R-:W-:Y:S01]  /*2590*/  UIADD3 UR15, UPT, UPT, -UR4, URZ, URZ ;  /* 0x000000ff040f7290 */ /* 0x000fe2000fffe1ff */
[----:B------:R-:W-:Y:S01]  /*25a0*/  UMOV UR10, UR17 ;  /* 0x00000011000a7c82 */ /* 0x000fe20008000000 */
[----:B------:R-:W-:Y:S02]  /*25b0*/  UIADD3 UR12, UPT, UPT, -UR7, URZ, URZ ;  /* 0x000000ff070c7290 */ /* 0x000fe4000fffe1ff */
[----:B------:R-:W-:-:S03]  /*25c0*/  USHF.R.U32.HI UR10, URZ, UR11, UR10 ;  /* 0x0000000bff0a7299 */ /* 0x000fc6000801160a */
[----:B------:R-:W-:Y:S01]  /*25d0*/  @!UP0 UMOV UR9, UR13 ;  /* 0x0000000d00098c82 */ /* 0x000fe20008000000 */
[----:B------:R-:W-:Y:S02]  /*25e0*/  UIMAD UR15, UR14, UR15, UR27 ;  /* 0x0000000f0e0f72a4 */ /* 0x000fe4000f8e021b */
[----:B------:R-:W-:Y:S02]  /*25f0*/  USEL UR10, UR4, UR10, !UP3 ;  /* 0x0000000a040a7287 */ /* 0x000fe4000d800000 */
[----:B------:R-:W-:Y:S02]  /*2600*/  @!UP0 USHF.R.U32.HI UR9, URZ, UR11, UR9 ;  /* 0x0000000bff098299 */ /* 0x000fe40008011609 */
[----:B------:R-:W-:Y:S02]  /*2610*/  UIADD3 UR11, UPT, UPT, -UR10, URZ, URZ ;  /* 0x000000ff0a0b7290 */ /* 0x000fe4000fffe1ff */
[----:B------:R-:W-:Y:S02]  /*2620*/  @!UP0 USEL UR9, UR7, UR9, !UP3 ;  /* 0x0000000907098287 */ /* 0x000fe4000d800000 */
[----:B------:R-:W-:-:S02]  /*2630*/  UIMAD UR11, UR42, UR11, UR4 ;  /* 0x0000000b2a0b72a4 */ /* 0x000fc4000f8e0204 */
[----:B------:R-:W-:Y:S02]  /*2640*/  @!UP0 UIADD3 UR10, UPT, UPT, UR10, -UR9, URZ ;  /* 0x800000090a0a8290 */ /* 0x000fe4000fffe0ff */
[----:B------:R-:W-:Y:S02]  /*2650*/  @!UP0 UIMAD UR9, UR11, UR8, UR9 ;  /* 0x000000080b0982a4 */ /* 0x000fe4000f8e0209 */
[----:B------:R-:W-:Y:S02]  /*2660*/  @!UP0 UIMAD UR4, UR42, UR10, UR7 ;  /* 0x0000000a2a0482a4 */ /* 0x000fe4000f8e0207 */
[----:B------:R-:W-:Y:S02]  /*2670*/  UIMAD UR8, UR20, UR12, UR37 ;  /* 0x0000000c140872a4 */ /* 0x000fe4000f8e0225 */
[----:B------:R-:W-:Y:S01]  /*2680*/  UIMAD UR27, UR4, UR14, UR15 ;  /* 0x0000000e041b72a4 */ /* 0x000fe2000f8e020f */
[----:B------:R-:W-:Y:S02]  /*2690*/  @!UP0 UMOV UR7, UR9 ;  /* 0x0000000900078c82 */ /* 0x000fe40008000000 */
[----:B------:R-:W-:-:S12]  /*26a0*/  UIMAD UR37, UR7, UR20, UR8 ;  /* 0x00000014072572a4 */ /* 0x000fd8000f8e0208 */
.L_x_41:
[----:B------:R-:W2:Y:S02]  /*26b0*/  LDCU UR4, c[0x0][0xb30] ;  /* 0x00016600ff0477ac */ /* 0x000ea40008000800 */
[----:B--2---:R-:W-:-:S09]  /*26c0*/  UISETP.NE.AND UP0, UPT, UR4, 0x1, UPT ;  /* 0x000000010400788c */ /* 0x004fd2000bf05270 */
[----:B------:R-:W-:Y:S05]  /*26d0*/  BRA.U UP0, `(.L_x_42) ;  /* 0x0000000100447547 */ /* 0x000fea000b800000 */
[----:B------:R-:W2:Y:S01]  /*26e0*/  LDCU.128 UR12, c[0x0][0xb10] ;  /* 0x00016200ff0c77ac */ /* 0x000ea20008000c00 */
[----:B------:R-:W3:Y:S01]  /*26f0*/  LDCU UR16, c[0x0][0xb0c] ;  /* 0x00016180ff1077ac */ /* 0x000ee20008000800 */
[----:B------:R-:W4:Y:S01]  /*2700*/  LDCU UR17, c[0x0][0xb20] ;  /* 0x00016400ff1177ac */ /* 0x000f220008000800 */
[----:B--2---:R-:W-:Y:S02]  /*2710*/  UIMAD.WIDE.U32 UR10, UR37, UR12, URZ ;  /* 0x0000000c250a72a5 */ /* 0x004fe4000f8e00ff */
[----:B------:R-:W-:Y:S02]  /*2720*/  UIMAD.WIDE.U32 UR8, UR27, UR15, URZ ;  /* 0x0000000f1b0872a5 */ /* 0x000fe4000f8e00ff */
[----:B---3--:R-:W-:Y:S02]  /*2730*/  UISETP.NE.AND UP2, UPT, UR16, 0x1, UPT ;  /* 0x000000011000788c */ /* 0x008fe4000bf45270 */
[----:B------:R-:W-:Y:S01]  /*2740*/  UISETP.NE.AND UP0, UPT, UR14, 0x1, UPT ;  /* 0x000000010e00788c */ /* 0x000fe2000bf05270 */
[----:B------:R-:W-:-:S02]  /*2750*/  UMOV UR7, UR11 ;  /* 0x0000000b00077c82 */ /* 0x000fc40008000000 */
[----:B------:R-:W-:Y:S01]  /*2760*/  UMOV UR4, UR9 ;  /* 0x0000000900047c82 */ /* 0x000fe20008000000 */
[----:B------:R-:W-:Y:S02]  /*2770*/  USHF.R.U32.HI UR7, URZ, UR13, UR7 ;  /* 0x0000000dff077299 */ /* 0x000fe40008011607 */
[----:B----4-:R-:W-:Y:S02]  /*2780*/  USHF.R.U32.HI UR4, URZ, UR17, UR4 ;  /* 0x00000011ff047299 */ /* 0x010fe40008011604 */
[----:B------:R-:W-:Y:S02]  /*2790*/  USEL UR7, UR37, UR7, !UP2 ;  /* 0x0000000725077287 */ /* 0x000fe4000d000000 */
[----:B------:R-:W-:-:S04]  /*27a0*/  USEL UR4, UR27, UR4, !UP0 ;  /* 0x000000041b047287 */ /* 0x000fc8000c000000 */
[----:B------:R-:W-:Y:S02]  /*27b0*/  UIADD3 UR8, UPT, UPT, UR7, -UR4, URZ ;  /* 0x8000000407087290 */ /* 0x000fe4000fffe0ff */
[----:B------:R-:W-:Y:S02]  /*27c0*/  UIADD3 UR4, UPT, UPT, -UR7, UR4, URZ ;  /* 0x0000000407047290 */ /* 0x000fe4000fffe1ff */
[----:B------:R-:W-:Y:S02]  /*27d0*/  UIMAD UR27, UR8, UR14, UR27 ;  /* 0x0000000e081b72a4 */ /* 0x000fe4000f8e021b */
[----:B------:R-:W-:-:S12]  /*27e0*/  UIMAD UR37, UR4, UR16, UR37 ;  /* 0x00000010042572a4 */ /* 0x000fd8000f8e0225 */
.L_x_42:
[----:B------:R-:W-:Y:S01]  /*27f0*/  VIADD R11, R11, 0x1 ;  /* 0x000000010b0b7836 */ /* 0x000fe20000000000 */
[----:B------:R-:W-:Y:S02]  /*2800*/  R2UR UR7, R56 ;  /* 0x00000000380772ca */ /* 0x000fe400000e0000 */
[----:B------:R-:W-:Y:S02]  /*2810*/  R2UR UR4, R55 ;  /* 0x00000000370472ca */ /* 0x000fe400000e0000 */
[C---:B------:R-:W-:Y:S02]  /*2820*/  ISETP.NE.AND P0, PT, R11.reuse, 0x2, PT ;  /* 0x000000020b00780c */ /* 0x040fe40003f05270 */
[----:B------:R-:W-:Y:S02]  /*2830*/  PLOP3.LUT P1, PT, PT, PT, PT, 0x80, 0x8 ;  /* 0x000000000008781c */ /* 0x000fe40003f2f070 */
[----:B-1----:R-:W-:Y:S02]  /*2840*/  SEL R0, RZ, 0x1, P0 ;  /* 0x00000001ff007807 */ /* 0x002fe40000000000 */
[----:B------:R-:W-:-:S02]  /*2850*/  SEL R11, R11, RZ, P0 ;  /* 0x000000ff0b0b7207 */ /* 0x000fc40000000000 */
[----:B------:R-:W-:Y:S01]  /*2860*/  LOP3.LUT R10, R10, R0, RZ, 0x3c, !PT ;  /* 0x000000000a0a7212 */ /* 0x000fe200078e3cff */
[----:B------:R-:W-:Y:S02]  /*2870*/  UIADD3 UR26, UPT, UPT, UR37, UR7, URZ ;  /* 0x00000007251a7290 */ /* 0x000fe4000fffe0ff */
[----:B------:R-:W-:Y:S01]  /*2880*/  UIADD3 UR30, UPT, UPT, UR27, UR4, URZ ;  /* 0x000000041b1e7290 */ /* 0x000fe2000fffe0ff */
[----:B------:R-:W-:Y:S11]  /*2890*/  BRA.U UP1, `(.L_x_43) ;  /* 0xfffffff101347547 */ /* 0x000ff6000b83ffff */
[----:B------:R-:W-:Y:S01]  /*28a0*/  UIADD3 UR7, UPT, UPT, UR6, 0x60, URZ ;  /* 0x0000006006077890 */ /* 0x000fe2000fffe0ff */
[----:B------:R-:W-:-:S03]  /*28b0*/  SHF.L.U32 R2, R12, 0x1f, RZ ;  /* 0x0000001f0c027819 */ /* 0x000fc600000006ff */
[----:B------:R-:W-:-:S09]  /*28c0*/  ULEA UR4, UR5, UR7, 0x3 ;  /* 0x0000000705047291 */ /* 0x000fd2000f8e18ff */
[----:B------:R-:W1:Y:S02]  /*28d0*/  SYNCS.PHASECHK.TRANS64.TRYWAIT P0, [UR4], R2 ;  /* 0x00000002ff0075a7 */ /* 0x000e640008001104 */
[----:B-1----:R-:W-:Y:S05]  /*28e0*/  @!P0 BRA `(.L_x_44) ;  /* 0x0000005400c48947 */ /* 0x002fea0003800000 */
.L_x_136:
[----:B------:R-:W-:-:S04]  /*28f0*/  UIADD3 UR4, UPT, UPT, UR5, 0x1, URZ ;  /* 0x0000000105047890 */ /* 0x000fc8000fffe0ff */
[----:B------:R-:W-:-:S04]  /*2900*/  UISETP.NE.AND UP0, UPT, UR4, 0xc, UPT ;  /* 0x0000000c0400788c */ /* 0x000fc8000bf05270 */
[----:B------:R-:W-:Y:S02]  /*2910*/  USEL UR6, URZ, 0x1, UP0 ;  /* 0x00000001ff067887 */ /* 0x000fe40008000000 */
[----:B------:R-:W-:-:S04]  /*2920*/  USEL UR4, UR4, URZ, UP0 ;  /* 0x000000ff04047287 */ /* 0x000fc80008000000 */
[----:B------:R-:W-:Y:S01]  /*2930*/  ULEA UR5, UR4, UR7, 0x3 ;  /* 0x0000000704057291 */ /* 0x000fe2000f8e18ff */
[----:B-1----:R-:W-:-:S04]  /*2940*/  LOP3.LUT R2, R12, UR6, RZ, 0x3c, !PT ;  /* 0x000000060c027c12 */ /* 0x002fc8000f8e3cff */
[----:B------:R-:W-:-:S04]  /*2950*/  SHF.L.U32 R3, R2, 0x1f, RZ ;  /* 0x0000001f02037819 */ /* 0x000fc800000006ff */
[----:B------:R-:W1:Y:S02]  /*2960*/  SYNCS.PHASECHK.TRANS64.TRYWAIT P0, [UR5], R3 ;  /* 0x00000003ff0075a7 */ /* 0x000e640008001105 */
[----:B-1----:R-:W-:Y:S05]  /*2970*/  @!P0 BRA `(.L_x_45) ;  /* 0x0000005400b88947 */ /* 0x002fea0003800000 */
.L_x_138:
[----:B------:R-:W-:-:S04]  /*2980*/  UIADD3 UR4, UPT, UPT, UR4, 0x1, URZ ;  /* 0x0000000104047890 */ /* 0x000fc8000fffe0ff */
[----:B------:R-:W-:-:S04]  /*2990*/  UISETP.NE.AND UP0, UPT, UR4, 0xc, UPT ;  /* 0x0000000c0400788c */ /* 0x000fc8000bf05270 */
[----:B------:R-:W-:Y:S02]  /*29a0*/  USEL UR6, URZ, 0x1, UP0 ;  /* 0x00000001ff067887 */ /* 0x000fe40008000000 */
[----:B------:R-:W-:-:S04]  /*29b0*/  USEL UR4, UR4, URZ, UP0 ;  /* 0x000000ff04047287 */ /* 0x000fc80008000000 */
[----:B------:R-:W-:Y:S01]  /*29c0*/  ULEA UR5, UR4, UR7, 0x3 ;  /* 0x0000000704057291 */ /* 0x000fe2000f8e18ff */
[----:B------:R-:W-:-:S04]  /*29d0*/  LOP3.LUT R2, R2, UR6, RZ, 0x3c, !PT ;  /* 0x0000000602027c12 */ /* 0x000fc8000f8e3cff */
[----:B-1----:R-:W-:-:S04]  /*29e0*/  SHF.L.U32 R3, R2, 0x1f, RZ ;  /* 0x0000001f02037819 */ /* 0x002fc800000006ff */
[----:B------:R-:W1:Y:S02]  /*29f0*/  SYNCS.PHASECHK.TRANS64.TRYWAIT P0, [UR5], R3 ;  /* 0x00000003ff0075a7 */ /* 0x000e640008001105 */
[----:B-1----:R-:W-:Y:S05]  /*2a00*/  @!P0 BRA `(.L_x_46) ;  /* 0x0000005400ac8947 */ /* 0x002fea0003800000 */
.L_x_140:
        /* <DEDUP_REMOVED lines=9> */
.L_x_142:
        /* <DEDUP_REMOVED lines=9> */
.L_x_144:
        /* <DEDUP_REMOVED lines=9> */
.L_x_146:
        /* <DEDUP_REMOVED lines=9> */
.L_x_148:
        /* <DEDUP_REMOVED lines=9> */
.L_x_150:
        /* <DEDUP_REMOVED lines=9> */
.L_x_152:
        /* <DEDUP_REMOVED lines=9> */
.L_x_154:
        /* <DEDUP_REMOVED lines=9> */
.L_x_156:
[----:B------:R-:W-:-:S04]  /*2e90*/  UIADD3 UR4, UPT, UPT, UR4, 0x1, URZ ;  /* 0x0000000104047890 */ /* 0x000fc8000fffe0ff */
[----:B------:R-:W-:-:S04]  /*2ea0*/  UISETP.NE.AND UP0, UPT, UR4, 0xc, UPT ;  /* 0x0000000c0400788c */ /* 0x000fc8000bf05270 */
[----:B------:R-:W-:Y:S02]  /*2eb0*/  USEL UR5, URZ, 0x1, UP0 ;  /* 0x00000001ff057887 */ /* 0x000fe40008000000 */
[----:B------:R-:W-:-:S04]  /*2ec0*/  USEL UR4, UR4, URZ, UP0 ;  /* 0x000000ff04047287 */ /* 0x000fc80008000000 */
[----:B------:R-:W-:Y:S01]  /*2ed0*/  ULEA UR4, UR4, UR7, 0x3 ;  /* 0x0000000704047291 */ /* 0x000fe2000f8e18ff */
[----:B------:R-:W-:-:S04]  /*2ee0*/  LOP3.LUT R2, R2, UR5, RZ, 0x3c, !PT ;  /* 0x0000000502027c12 */ /* 0x000fc8000f8e3cff */
[----:B------:R-:W-:Y:S01]  /*2ef0*/  SHF.L.U32 R2, R2, 0x1f, RZ ;  /* 0x0000001f02027819 */ /* 0x000fe200000006ff */
[----:B-1----:R-:W-:-:S07]  /*2f00*/  IMAD.U32 R0, RZ, RZ, UR4 ;  /* 0x00000004ff007e24 */ /* 0x002fce000f8e00ff */
.L_x_55:
[----:B-1----:R1:W2:Y:S02]  /*2f10*/  SYNCS.PHASECHK.TRANS64.TRYWAIT P0, [R0+URZ], R2 ;  /* 0x00000002000075a7 */ /* 0x0022a400080011ff */
[----:B--2---:R-:W-:Y:S05]  /*2f20*/  @!P0 NANOSLEEP.SYNCS 0x989680 ;  /* 0x009896800000895d */ /* 0x004fea0003900000 */
[----:B------:R-:W2:Y:S02]  /*2f30*/  @!P0 SYNCS.PHASECHK.TRANS64 P0, [R0+URZ], R2 ;  /* 0x00000002000085a7 */ /* 0x000ea400080010ff */
[----:B--2---:R-:W-:Y:S05]  /*2f40*/  @P0 EXIT ;  /* 0x000000000000094d */ /* 0x004fea0003800000 */
[----:B------:R-:W-:Y:S05]  /*2f50*/  BRA `(.L_x_55) ;  /* 0xfffffffc00ec7947 */ /* 0x000fea000383ffff */
.L_x_23:
[----:B------:R-:W-:-:S04]  /*2f60*/  UISETP.NE.AND UP0, UPT, UR54, URZ, UPT ;  /* 0x000000ff3600728c */ /* 0x000fc8000bf05270 */
[----:B------:R-:W-:-:S09]  /*2f70*/  UISETP.NE.OR UP0, UPT, UR18, 0x1, UP0 ;  /* 0x000000011200788c */ /* 0x000fd20008705670 */
[----:B------:R-:W-:Y:S05]  /*2f80*/  BRA.U UP0, `(.L_x_56) ;  /* 0x0000000500487547 */ /* 0x000fea000b800000 */
[----:B------:R-:W-:Y:S01]  /*2f90*/  ISETP.GE.U32.AND P2, PT, R0, 0x4, PT ;  /* 0x000000040000780c */ /* 0x000fe20003f46070 */
[----:B------:R-:W-:Y:S01]  /*2fa0*/  IMAD.MOV.U32 R12, RZ, RZ, 0x1 ;  /* 0x00000001ff0c7424 */ /* 0x000fe200078e00ff */
[----:B------:R-:W-:Y:S02]  /*2fb0*/  CS2R R10, SRZ ;  /* 0x00000000000a7805 */ /* 0x000fe4000001ff00 */
[----:B------:R-:W-:Y:S01]  /*2fc0*/  CS2R R8, SRZ ;  /* 0x0000000000087805 */ /* 0x000fe2000001ff00 */
[----:B------:R-:W-:Y:S01]  /*2fd0*/  UMOV UR6, 0x400 ;  /* 0x0000040000067882 */ /* 0x000fe20000000000 */
[----:B------:R-:W-:Y:S01]  /*2fe0*/  UMOV UR5, URZ ;  /* 0x000000ff00057c82 */ /* 0x000fe20008000000 */
[----:B------:R-:W-:-:S12]  /*2ff0*/  ULEA UR6, UR54, UR6, 0x18 ;  /* 0x0000000636067291 */ /* 0x000fd8000f8ec0ff */
.L_x_60:
[----:B------:R-:W-:Y:S02]  /*3000*/  LEA R2, R8, UR6, 0x3 ;  /* 0x0000000608027c11 */ /* 0x000fe4000f8e18ff */
[----:B------:R-:W-:-:S03]  /*3010*/  SHF.L.U32 R4, R9, 0x1f, RZ ;  /* 0x0000001f09047819 */ /* 0x000fc600000006ff */
[----:B------:R-:W-:Y:S01]  /*3020*/  VIADD R5, R2, 0x170 ;  /* 0x0000017002057836 */ /* 0x000fe20000000000 */
[----:B------:R-:W2:Y:S02]  /*3030*/  SYNCS.PHASECHK.TRANS64.TRYWAIT P0, [R2+URZ+0x160], R4 ;  /* 0x00016004020075a7 */ /* 0x000ea400080011ff */
[----:B--2---:R-:W-:Y:S05]  /*3040*/  @!P0 BRA `(.L_x_57) ;  /* 0x0000005000f48947 */ /* 0x004fea0003800000 */
.L_x_157:
[----:B------:R-:W-:Y:S01]  /*3050*/  ULEA UR4, UR5, UR6, 0x3 ;  /* 0x0000000605047291 */ /* 0x000fe2000f8e18ff */
[----:B--2---:R-:W-:Y:S01]  /*3060*/  PRMT R2, RZ, 0x654, R5 ;  /* 0x00000654ff027816 */ /* 0x004fe20000000005 */
[----:B------:R-:W-:Y:S01]  /*3070*/  @!P2 IMAD.MOV.U32 R4, RZ, RZ, 0x10 ;  /* 0x00000010ff04a424 */ /* 0x000fe200078e00ff */
[----:B------:R-:W-:Y:S01]  /*3080*/  SHF.L.U32 R5, R12, 0x1f, RZ ;  /* 0x0000001f0c057819 */ /* 0x000fe200000006ff */
[----:B------:R-:W-:Y:S01]  /*3090*/  UIADD3 UR7, UPT, UPT, UR4, 0x100, URZ ;  /* 0x0000010004077890 */ /* 0x000fe2000fffe0ff */
[----:B------:R2:W-:Y:S05]  /*30a0*/  SYNCS.ARRIVE.TRANS64.RED.A1T0 RZ, [R2+URZ], RZ ;  /* 0x000000ff02ff79a7 */ /* 0x0005ea00081004ff */
[----:B------:R-:W-:Y:S01]  /*30b0*/  IMAD.U32 R6, RZ, RZ, UR7 ;  /* 0x00000007ff067e24 */ /* 0x000fe2000f8e00ff */
[----:B------:R-:W3:Y:S04]  /*30c0*/  SYNCS.PHASECHK.TRANS64.TRYWAIT P0, [UR4+0x110], R5 ;  /* 0x00011005ff0075a7 */ /* 0x000ee80008001104 */
[----:B------:R-:W-:Y:S01]  /*30d0*/  PRMT R6, R0, 0x654, R6 ;  /* 0x0000065400067816 */ /* 0x000fe20000000006 */
[----:B--23--:R-:W-:Y:S06]  /*30e0*/  @!P0 BRA `(.L_x_58) ;  /* 0x0000005000e08947 */ /* 0x00cfec0003800000 */
.L_x_159:
[----:B------:R-:W-:Y:S01]  /*30f0*/  ULEA UR8, UR5, UR6, 0x4 ;  /* 0x0000000605087291 */ /* 0x000fe2000f8e20ff */
[----:B------:R-:W-:Y:S01]  /*3100*/  SEL R3, R6, R3, !P2 ;  /* 0x0000000306037207 */ /* 0x000fe20005000000 */
[----:B------:R-:W-:Y:S01]  /*3110*/  UIADD3 UR9, UPT, UPT, UR4, 0x100, URZ ;  /* 0x0000010004097890 */ /* 0x000fe2000fffe0ff */
[----:B--2---:R-:W-:Y:S01]  /*3120*/  LEA R2, R11, UR6, 0x3 ;  /* 0x000000060b027c11 */ /* 0x004fe2000f8e18ff */
[----:B------:R-:W-:Y:S01]  /*3130*/  UIADD3 UR8, UPT, UPT, UR8, 0x190, URZ ;  /* 0x0000019008087890 */ /* 0x000fe2000fffe0ff */
[----:B------:R2:W-:Y:S01]  /*3140*/  @!P2 SYNCS.ARRIVE.TRANS64.RED RZ, [R3+URZ], R4 ;  /* 0x0000000403ffa9a7 */ /* 0x0005e200080004ff */
[----:B------:R-:W-:Y:S01]  /*3150*/  UIADD3 UR4, UPT, UPT, UR5, 0x1, URZ ;  /* 0x0000000105047890 */ /* 0x000fe2000fffe0ff */
[----:B------:R-:W-:-:S03]  /*3160*/  VIADD R8, R8, 0x1 ;  /* 0x0000000108087836 */ /* 0x000fc60000000000 */
[----:B------:R-:W-:Y:S02]  /*3170*/  UISETP.NE.AND UP0, UPT, UR4, 0x2, UPT ;  /* 0x000000020400788c */ /* 0x000fe4000bf05270 */
[----:B------:R-:W-:Y:S01]  /*3180*/  ISETP.NE.AND P0, PT, R8, 0x2, PT ;  /* 0x000000020800780c */ /* 0x000fe20003f05270 */
[----:B------:R-:W-:Y:S06]  /*3190*/  UGETNEXTWORKID.BROADCAST [UR8], [UR9] ;  /* 0x00000000080073ca */ /* 0x000fec0008000100 */
[----:B------:R-:W-:Y:S02]  /*31a0*/  USEL UR7, URZ, 0x1, UP0 ;  /* 0x00000001ff077887 */ /* 0x000fe40008000000 */
[----:B------:R-:W-:-:S04]  /*31b0*/  USEL UR5, UR4, URZ, UP0 ;  /* 0x000000ff04057287 */ /* 0x000fc80008000000 */
[----:B------:R-:W-:Y:S02]  /*31c0*/  LOP3.LUT R12, R12, UR7, RZ, 0x3c, !PT ;  /* 0x000000070c0c7c12 */ /* 0x000fe4000f8e3cff */
[----:B--2---:R-:W-:-:S04]  /*31d0*/  SHF.L.U32 R4, R10, 0x1f, RZ ;  /* 0x0000001f0a047819 */ /* 0x004fc800000006ff */
[----:B------:R-:W2:Y:S02]  /*31e0*/  SYNCS.PHASECHK.TRANS64.TRYWAIT P1, [R2+URZ+0x100], R4 ;  /* 0x00010004020075a7 */ /* 0x000ea400080211ff */
[----:B--2---:R-:W-:Y:S05]  /*31f0*/  @!P1 BRA `(.L_x_59) ;  /* 0x0000005000b49947 */ /* 0x004fea0003800000 */
.L_x_160:
[C---:B--2---:R-:W-:Y:S01]  /*3200*/  LEA R4, R11.reuse, UR6, 0x4 ;  /* 0x000000060b047c11 */ /* 0x044fe2000f8e20ff */
[----:B------:R-:W-:Y:S01]  /*3210*/  VIADD R2, R2, 0x110 ;  /* 0x0000011002027836 */ /* 0x000fe20000000000 */
[----:B------:R-:W-:Y:S01]  /*3220*/  SEL R8, R8, RZ, P0 ;  /* 0x000000ff08087207 */ /* 0x000fe20000000000 */
[----:B------:R-:W-:-:S03]  /*3230*/  VIADD R11, R11, 0x1 ;  /* 0x000000010b0b7836 */ /* 0x000fc60000000000 */
[----:B------:R-:W2:Y:S01]  /*3240*/  LDS.128 R4, [R4+0x190] ;  /* 0x0001900004047984 */ /* 0x000ea20000000c00 */
[----:B------:R-:W-:Y:S02]  /*3250*/  PRMT R2, RZ, 0x654, R2 ;  /* 0x00000654ff027816 */ /* 0x000fe40000000002 */
[C---:B------:R-:W-:Y:S01]  /*3260*/  ISETP.NE.AND P1, PT, R11.reuse, 0x2, PT ;  /* 0x000000020b00780c */ /* 0x040fe20003f25270 */
[----:B------:R-:W-:Y:S01]  /*3270*/  @!PT LDS RZ, [RZ] ;  /* 0x00000000fffff984 */ /* 0x000fe20000000800 */
[----:B------:R-:W-:Y:S01]  /*3280*/  @!PT LDS RZ, [RZ] ;  /* 0x00000000fffff984 */ /* 0x000fe20000000800 */
[----:B------:R-:W-:Y:S01]  /*3290*/  @!PT LDS RZ, [RZ] ;  /* 0x00000000fffff984 */ /* 0x000fe20000000800 */
[----:B------:R-:W-:Y:S01]  /*32a0*/  @!PT LDS RZ, [RZ] ;  /* 0x00000000fffff984 */ /* 0x000fe20000000800 */
[----:B------:R3:W-:Y:S06]  /*32b0*/  MEMBAR.ALL.CTA ;  /* 0x0000000000007992 */ /* 0x0007ec0000008000 */
[----:B---3--:R-:W3:Y:S01]  /*32c0*/  FENCE.VIEW.ASYNC.S ;  /* 0x00000000000073c6 */ /* 0x008ee20000000000 */
[----:B------:R-:W-:Y:S01]  /*32d0*/  SEL R11, R11, RZ, P1 ;  /* 0x000000ff0b0b7207 */ /* 0x000fe20000800000 */
[----:B---3--:R3:W-:Y:S01]  /*32e0*/  SYNCS.ARRIVE.TRANS64.RED.A1T0 RZ, [R2+URZ], RZ ;  /* 0x000000ff02ff79a7 */ /* 0x0087e200081004ff */
[----:B--2---:R-:W-:-:S02]  /*32f0*/  LOP3.LUT P3, RZ, R6, 0x1, RZ, 0xc0, !PT ;  /* 0x0000000106ff7812 */ /* 0x004fc4000786c0ff */
[----:B------:R-:W-:-:S04]  /*3300*/  SEL R4, RZ, 0x1, P1 ;  /* 0x00000001ff047807 */ /* 0x000fc80000800000 */
[----:B------:R-:W-:Y:S02]  /*3310*/  LOP3.LUT R10, R10, R4, RZ, 0x3c, !PT ;  /* 0x000000040a0a7212 */ /* 0x000fe400078e3cff */
[----:B---3--:R-:W-:-:S04]  /*3320*/  SEL R2, RZ, 0x1, P0 ;  /* 0x00000001ff027807 */ /* 0x008fc80000000000 */
[----:B------:R-:W-:Y:S01]  /*3330*/  LOP3.LUT R9, R9, R2, RZ, 0x3c, !PT ;  /* 0x0000000209097212 */ /* 0x000fe200078e3cff */
[----:B------:R-:W-:Y:S06]  /*3340*/  @P3 BRA `(.L_x_60) ;  /* 0xfffffffc002c3947 */ /* 0x000fec000383ffff */
[----:B------:R-:W-:Y:S01]  /*3350*/  ULEA UR4, UR5, UR6, 0x3 ;  /* 0x0000000605047291 */ /* 0x000fe2000f8e18ff */
[----:B------:R-:W-:-:S08]  /*3360*/  SHF.L.U32 R2, R12, 0x1f, RZ ;  /* 0x0000001f0c027819 */ /* 0x000fd000000006ff */
[----:B------:R-:W2:Y:S02]  /*3370*/  SYNCS.PHASECHK.TRANS64 P0, [UR4+0x110], R2 ;  /* 0x00011002ff0075a7 */ /* 0x000ea40008001004 */
[----:B--2---:R-:W-:Y:S05]  /*3380*/  @P0 BRA `(.L_x_61) ;  /* 0x0000000000080947 */ /* 0x004fea0003800000 */
[----:B------:R-:W2:Y:S02]  /*3390*/  SYNCS.PHASECHK.TRANS64.TRYWAIT P0, [UR4+0x110], R2 ;  /* 0x00011002ff0075a7 */ /* 0x000ea40008001104 */
[----:B--2---:R-:W-:Y:S05]  /*33a0*/  @!P0 BRA `(.L_x_62) ;  /* 0x00000050005c8947 */ /* 0x004fea0003800000 */
.L_x_61:
[----:B------:R-:W-:-:S04]  /*33b0*/  UIADD3 UR7, UPT, UPT, UR5, 0x1, URZ ;  /* 0x0000000105077890 */ /* 0x000fc8000fffe0ff */
[----:B------:R-:W-:-:S04]  /*33c0*/  UISETP.NE.AND UP0, UPT, UR7, 0x2, UPT ;  /* 0x000000020700788c */ /* 0x000fc8000bf05270 */
[----:B------:R-:W-:Y:S02]  /*33d0*/  USEL UR8, URZ, 0x1, UP0 ;  /* 0x00000001ff087887 */ /* 0x000fe40008000000 */
[----:B------:R-:W-:-:S04]  /*33e0*/  USEL UR7, UR7, URZ, UP0 ;  /* 0x000000ff07077287 */ /* 0x000fc80008000000 */
[----:B------:R-:W-:Y:S01]  /*33f0*/  ULEA UR7, UR7, UR6, 0x3 ;  /* 0x0000000607077291 */ /* 0x000fe2000f8e18ff */
[----:B--2---:R-:W-:-:S04]  /*3400*/  LOP3.LUT R2, R12, UR8, RZ, 0x3c, !PT ;  /* 0x000000080c027c12 */ /* 0x004fc8000f8e3cff */
[----:B------:R-:W-:-:S04]  /*3410*/  SHF.L.U32 R0, R2, 0x1f, RZ ;  /* 0x0000001f02007819 */ /* 0x000fc800000006ff */
[----:B------:R-:W2:Y:S02]  /*3420*/  SYNCS.PHASECHK.TRANS64 P0, [UR7+0x110], R0 ;  /* 0x00011000ff0075a7 */ /* 0x000ea40008001007 */
[----:B-12---:R-:W-:Y:S05]  /*3430*/  @P0 EXIT ;  /* 0x000000000000094d */ /* 0x006fea0003800000 */
[----:B------:R-:W-:Y:S02]  /*3440*/  SHF.L.U32 R2, R2, 0x1f, RZ ;  /* 0x0000001f02027819 */ /* 0x000fe400000006ff */
[----:B------:R-:W-:-:S07]  /*3450*/  MOV R0, UR7 ;  /* 0x0000000700007c02 */ /* 0x000fce0008000f00 */
.L_x_63:
[----:B-1----:R1:W2:Y:S02]  /*3460*/  SYNCS.PHASECHK.TRANS64.TRYWAIT P0, [R0+URZ+0x110], R2 ;  /* 0x00011002000075a7 */ /* 0x0022a400080011ff */
[----:B--2---:R-:W-:Y:S05]  /*3470*/  @!P0 NANOSLEEP.SYNCS 0x989680 ;  /* 0x009896800000895d */ /* 0x004fea0003900000 */
[----:B------:R-:W2:Y:S02]  /*3480*/  @!P0 SYNCS.PHASECHK.TRANS64 P0, [R0+URZ+0x110], R2 ;  /* 0x00011002000085a7 */ /* 0x000ea400080010ff */
[----:B--2---:R-:W-:Y:S05]  /*3490*/  @P0 EXIT ;  /* 0x000000000000094d */ /* 0x004fea0003800000 */
[----:B------:R-:W-:Y:S05]  /*34a0*/  BRA `(.L_x_63) ;  /* 0xfffffffc00ec7947 */ /* 0x000fea000383ffff */
.L_x_56:
[----:B------:R-:W-:Y:S05]  /*34b0*/  BRA.U UP5, `(.L_x_64) ;  /* 0x0000000d05d47547 */ /* 0x000fea000b800000 */
[----:B------:R-:W-:Y:S01]  /*34c0*/  UMOV UR4, 0x40 ;  /* 0x0000004000047882 */ /* 0x000fe20000000000 */
[----:B------:R-:W-:Y:S01]  /*34d0*/  NOP ;  /* 0x0000000000007918 */ /* 0x000fe20000000000 */
[----:B------:R-:W-:Y:S01]  /*34e0*/  ULEA UR5, UR54, UR4, 0x18 ;  /* 0x0000000436057291 */ /* 0x000fe2000f8ec0ff */
[----:B------:R-:W-:Y:S02]  /*34f0*/  UMOV UR6, 0x400 ;  /* 0x0000040000067882 */ /* 0x000fe40000000000 */
[----:B------:R-:W-:-:S06]  /*3500*/  ULEA UR6, UR54, UR6, 0x18 ;  /* 0x0000000636067291 */ /* 0x000fcc000f8ec0ff */
[----:B------:R-:W2:Y:S02]  /*3510*/  LDS.U8 R0, [UR5+0x1c] ;  /* 0x00001c05ff007984 */ /* 0x000ea40008000000 */
[----:B--2---:R-:W-:-:S13]  /*3520*/  ISETP.NE.AND P0, PT, R0, RZ, PT ;  /* 0x000000ff0000720c */ /* 0x004fda0003f05270 */
[----:B------:R-:W-:Y:S05]  /*3530*/  @P0 BRA `(.L_x_65) ;  /* 0x0000000000580947 */ /* 0x000fea0003800000 */
[----:B------:R-:W-:-:S13]  /*3540*/  ELECT P0, URZ, PT ;  /* 0x0000000000ff782f */ /* 0x000fda0003800000 */
[----:B------:R-:W-:Y:S05]  /*3550*/  @!P0 BRA `(.L_x_66) ;  /* 0x0000000000608947 */ /* 0x000fea0003800000 */
[----:B------:R-:W-:Y:S01]  /*3560*/  UMOV UR4, 0x10 ;  /* 0x0000001000047882 */ /* 0x000fe20000000000 */
[----:B------:R-:W-:Y:S01]  /*3570*/  HFMA2 R0, -RZ, RZ, 0, 5.9604644775390625e-08 ;  /* 0x00000001ff007431 */ /* 0x000fe200000001ff */
[----:B------:R-:W-:-:S03]  /*3580*/  MOV R3, 0xffff ;  /* 0x0000ffff00037802 */ /* 0x000fc60000000f00 */
[----:B------:R-:W-:Y:S04]  /*3590*/  DEPBAR.LE SB2, 0x36 ;  /* 0x0000ad800000791a */ /* 0x000fe80000000000 */
[----:B------:R-:W2:Y:S02]  /*35a0*/  UTCATOMSWS.FIND_AND_SET.ALIGN UP0, UR4, UR4 ;  /* 0x00000004000475e3 */ /* 0x000ea40008000800 */
[----:B--2---:R-:W-:Y:S01]  /*35b0*/  MOV R4, UR4 ;  /* 0x0000000400047c02 */ /* 0x004fe20008000f00 */
[----:B------:R-:W-:Y:S06]  /*35c0*/  BRA.U UP0, `(.L_x_67) ;  /* 0x0000000100187547 */ /* 0x000fec000b800000 */
.L_x_68:
[----:B------:R-:W-:Y:S05]  /*35d0*/  NANOSLEEP 0x64 ;  /* 0x000000640000795d */ /* 0x000fea0003800000 */
[----:B------:R-:W-:-:S05]  /*35e0*/  UMOV UR4, 0x10 ;  /* 0x0000001000047882 */ /* 0x000fca0000000000 */
[----:B------:R-:W-:Y:S04]  /*35f0*/  DEPBAR.LE SB2, 0x36 ;  /* 0x0000ad800000791a */ /* 0x000fe80000000000 */
[----:B------:R-:W2:Y:S02]  /*3600*/  UTCATOMSWS.FIND_AND_SET.ALIGN UP0, UR4, UR4 ;  /* 0x00000004000475e3 */ /* 0x000ea40008000800 */
[----:B--2---:R-:W-:Y:S01]  /*3610*/  MOV R4, UR4 ;  /* 0x0000000400047c02 */ /* 0x004fe20008000f00 */
[----:B------:R-:W-:Y:S05]  /*3620*/  BRA.U !UP0, `(.L_x_68) ;  /* 0xfffffffd08e87547 */ /* 0x000fea000b83ffff */
.L_x_67:
[-C--:B------:R-:W-:Y:S02]  /*3630*/  SHF.L.U32 R3, R3, R4.reuse, RZ ;  /* 0x0000000403037219 */ /* 0x080fe400000006ff */
[----:B------:R-:W-:Y:S01]  /*3640*/  SHF.L.U32 R0, R0, R4, RZ ;  /* 0x0000000400007219 */ /* 0x000fe200000006ff */
[----:B------:R-:W-:Y:S02]  /*3650*/  IMAD.SHL.U32 R4, R4, 0x20, RZ ;  /* 0x0000002004047824 */ /* 0x000fe400078e00ff */
[----:B------:R2:W-:Y:S04]  /*3660*/  ATOMS.OR RZ, [UR5+0x14], R3 ;  /* 0x00001403ffff798c */ /* 0x0005e8000b000005 */
[----:B------:R2:W-:Y:S04]  /*3670*/  ATOMS.OR RZ, [UR5+0x18], R0 ;  /* 0x00001800ffff798c */ /* 0x0005e8000b000005 */
[----:B------:R2:W-:Y:S01]  /*3680*/  STS [UR6+0x1b0], R4 ;  /* 0x0001b004ff007988 */ /* 0x0005e20008000806 */
[----:B------:R-:W-:Y:S05]  /*3690*/  BRA `(.L_x_66) ;  /* 0x0000000000107947 */ /* 0x000fea0003800000 */
.L_x_65:
[----:B------:R-:W-:Y:S02]  /*36a0*/  MOV R0, 0xffffffff ;  /* 0xffffffff00007802 */ /* 0x000fe40000000f00 */
[----:B------:R-:W-:-:S03]  /*36b0*/  MOV R4, 0x36e0 ;  /* 0x000036e000047802 */ /* 0x000fc60000000f00 */
[----:B------:R2:W-:Y:S04]  /*36c0*/  STS [UR6+0x1b0], R0 ;  /* 0x0001b000ff007988 */ /* 0x0005e80008000806 */
[----:B-12--5:R-:W-:Y:S05]  /*36d0*/  CALL.REL.NOINC `($__internal_1_$__cuda_sm10x_tcgen05_guardrail_trap_phase_invalid_during_alloc) ;  /* 0x0000005400347944 */ /* 0x026fea0003c00000 */
.L_x_66:
[----:B------:R-:W-:Y:S05]  /*36e0*/  WARPSYNC.ALL ;  /* 0x0000000000007948 */ /* 0x000fea0003800000 */
[----:B------:R-:W3:Y:S01]  /*36f0*/  S2UR UR4, SR_CgaCtaId ;  /* 0x00000000000479c3 */ /* 0x000ee20000008800 */
[----:B------:R-:W-:Y:S01]  /*3700*/  UMOV UR26, 0x400 ;  /* 0x00000400001a7882 */ /* 0x000fe20000000000 */
[----:B------:R-:W-:-:S06]  /*3710*/  NOP ;  /* 0x0000000000007918 */ /* 0x000fcc0000000000 */
[----:B------:R-:W-:Y:S06]  /*3720*/  BAR.ARV 0x6, 0xa0 ;  /* 0x0182800000007b1d */ /* 0x000fec0000002000 */
[----:B------:R-:W4:Y:S01]  /*3730*/  LDCU UR5, c[0x0][0x38c] ;  /* 0x00007180ff0577ac */ /* 0x000f220008000800 */
[----:B------:R-:W-:Y:S01]  /*3740*/  LOP3.LUT R2, R2, 0xffff, RZ, 0xc0, !PT ;  /* 0x0000ffff02027812 */ /* 0x000fe200078ec0ff */
[----:B------:R-:W-:Y:S01]  /*3750*/  IMAD.MOV.U32 R11, RZ, RZ, 0x1 ;  /* 0x00000001ff0b7424 */ /* 0x000fe200078e00ff */
[----:B------:R-:W-:Y:S01]  /*3760*/  CS2R R8, SRZ ;  /* 0x0000000000087805 */ /* 0x000fe2000001ff00 */
[----:B------:R-:W1:Y:S01]  /*3770*/  LDCU UR7, c[0x0][0x38c] ;  /* 0x00007180ff0777ac */ /* 0x000e620008000800 */
[----:B------:R-:W-:Y:S01]  /*3780*/  R2UR UR27, R2 ;  /* 0x00000000021b72ca */ /* 0x000fe200000e0000 */
[----:B------:R-:W-:Y:S01]  /*3790*/  IMAD.MOV.U32 R10, RZ, RZ, RZ ;  /* 0x000000ffff0a7224 */ /* 0x000fe200078e00ff */
[----:B------:R-:W-:Y:S01]  /*37a0*/  UMOV UR30, URZ ;  /* 0x000000ff001e7c82 */ /* 0x000fe20008000000 */
[----:B------:R-:W-:Y:S01]  /*37b0*/  UMOV UR24, URZ ;  /* 0x000000ff00187c82 */ /* 0x000fe20008000000 */
[----:B---3--:R-:W-:Y:S01]  /*37c0*/  ULEA UR26, UR4, UR26, 0x18 ;  /* 0x0000001a041a7291 */ /* 0x008fe2000f8ec0ff */
[----:B------:R-:W-:Y:S01]  /*37d0*/  UMOV UR38, 0x0 ;  /* 0x0000000000267882 */ /* 0x000fe20000000000 */
[----:B------:R-:W-:-:S02]  /*37e0*/  UMOV UR39, 0x4100910 ;  /* 0x0410091000277882 */ /* 0x000fc40000000000 */
[----:B------:R-:W-:Y:S02]  /*37f0*/  UIADD3 UR4, UPT, UPT, UR26, 0x6800, URZ ;  /* 0x000068001a047890 */ /* 0x000fe4000fffe0ff */
[----:B------:R-:W-:Y:S02]  /*3800*/  UIADD3 UR6, UPT, UPT, UR26, 0x1e800, URZ ;  /* 0x0001e8001a067890 */ /* 0x000fe4000fffe0ff */
[----:B----4-:R-:W-:Y:S01]  /*3810*/  UIADD3 UR5, UPT, UPT, UR5, 0x1f, URZ ;  /* 0x0000001f05057890 */ /* 0x010fe2000fffe0ff */
[----:B--2---:R-:W2:Y:S01]  /*3820*/  LDS R0, [UR26+0x1b0] ;  /* 0x0001b01aff007984 */ /* 0x004ea20008000800 */
[----:B-1----:R-:W-:Y:S01]  /*3830*/  UMOV UR36, 0x0 ;  /* 0x0000000000247882 */ /* 0x002fe20000000000 */
[----:B------:R-:W-:Y:S01]  /*3840*/  UMOV UR37, 0x4100910 ;  /* 0x0410091000257882 */ /* 0x000fe20000000000 */
[----:B------:R-:W-:Y:S02]  /*3850*/  USHF.R.S32.HI UR40, URZ, 0x1f, UR5 ;  /* 0x0000001fff287899 */ /* 0x000fe40008011405 */
[----:B------:R-:W-:-:S02]  /*3860*/  UISETP.GE.AND UP4, UPT, UR7, 0x1, UPT ;  /* 0x000000010700788c */ /* 0x000fc4000bf86270 */
[----:B------:R-:W-:Y:S02]  /*3870*/  ULEA.HI UR40, UR40, UR5, URZ, 0x5 ;  /* 0x0000000528287291 */ /* 0x000fe4000f8f28ff */
[----:B------:R-:W-:Y:S02]  /*3880*/  USHF.R.U32.HI UR5, URZ, 0x4, UR4 ;  /* 0x00000004ff057899 */ /* 0x000fe40008011604 */
[----:B------:R-:W-:Y:S02]  /*3890*/  USHF.R.S32.HI UR40, URZ, 0x5, UR40 ;  /* 0x00000005ff287899 */ /* 0x000fe40008011428 */
[----:B------:R-:W-:Y:S02]  /*38a0*/  USHF.R.U32.HI UR4, URZ, 0x4, UR6 ;  /* 0x00000004ff047899 */ /* 0x000fe40008011606 */
[----:B------:R-:W-:Y:S02]  /*38b0*/  UISETP.LT.AND UP0, UPT, UR40, 0x1, UPT ;  /* 0x000000012800788c */ /* 0x000fe4000bf01270 */
[----:B------:R-:W-:-:S02]  /*38c0*/  ULOP3.LUT UR5, UR5, 0x3fff, URZ, 0xc0, !UPT ;  /* 0x00003fff05057892 */ /* 0x000fc4000f8ec0ff */
[----:B------:R-:W-:Y:S02]  /*38d0*/  ULOP3.LUT UR4, UR4, 0x3fff, URZ, 0xc0, !UPT ;  /* 0x00003fff04047892 */ /* 0x000fe4000f8ec0ff */
[----:B------:R-:W-:Y:S02]  /*38e0*/  USEL UR41, UR40, 0x1, !UP0 ;  /* 0x0000000128297887 */ /* 0x000fe4000c000000 */
[----:B------:R-:W-:Y:S02]  /*38f0*/  ULOP3.LUT UR28, UR5, 0x10000, URZ, 0xfc, !UPT ;  /* 0x00010000051c7892 */ /* 0x000fe4000f8efcff */
[----:B------:R-:W-:Y:S02]  /*3900*/  ULOP3.LUT UR29, UR4, 0x10000, URZ, 0xfc, !UPT ;  /* 0x00010000041d7892 */ /* 0x000fe4000f8efcff */
[----:B------:R-:W-:Y:S01]  /*3910*/  UIADD3 UR41, UPT, UPT, -UR41, URZ, URZ ;  /* 0x000000ff29297290 */ /* 0x000fe2000fffe1ff */
[----:B------:R-:W-:Y:S01]  /*3920*/  UMOV UR34, 0x0 ;  /* 0x0000000000227882 */ /* 0x000fe20000000000 */
[----:B------:R-:W-:Y:S01]  /*3930*/  UMOV UR35, 0x4100910 ;  /* 0x0410091000237882 */ /* 0x000fe20000000000 */
[----:B------:R-:W-:Y:S01]  /*3940*/  UMOV UR32, 0x0 ;  /* 0x0000000000207882 */ /* 0x000fe20000000000 */
[----:B------:R-:W-:Y:S01]  /*3950*/  UMOV UR33, 0x4100910 ;  /* 0x0410091000217882 */ /* 0x000fe20000000000 */
[----:B--2---:R-:W-:-:S15]  /*3960*/  R2UR UR42, R0 ;  /* 0x00000000002a72ca */ /* 0x004fde00000e0000 */
.L_x_75:
[----:B------:R-:W-:Y:S02]  /*3970*/  LEA R0, R10, UR26, 0x3 ;  /* 0x0000001a0a007c11 */ /* 0x000fe4000f8e18ff */
[----:B------:R-:W-:Y:S02]  /*3980*/  SHF.L.U32 R2, R9, 0x1f, RZ ;  /* 0x0000001f09027819 */ /* 0x000fe400000006ff */
[----:B------:R-:W-:Y:S01]  /*3990*/  PLOP3.LUT P0, PT, PT, PT, UP4, 0x80, 0x8 ;  /* 0x000000000008781c */ /* 0x000fe20003f0f048 */
[----:B------:R-:W-:Y:S01]  /*39a0*/  VIADD R3, R0, 0x110 ;  /* 0x0000011000037836 */ /* 0x000fe20000000000 */
[----:B-1----:R-:W1:Y:S02]  /*39b0*/  SYNCS.PHASECHK.TRANS64.TRYWAIT P1, [R0+URZ+0x100], R2 ;  /* 0x00010002000075a7 */ /* 0x002e6400080211ff */
[----:B-1-3--:R-:W-:Y:S09]  /*39c0*/  @!P1 BRA `(.L_x_69) ;  /* 0x0000004800ec9947 */ /* 0x00aff20003800000 */
.L_x_162:
[----:B------:R-:W-:Y:S01]  /*39d0*/  LEA R4, R10, UR26, 0x4 ;  /* 0x0000001a0a047c11 */ /* 0x000fe2000f8e20ff */
[----:B------:R-:W-:Y:S01]  /*39e0*/  @UP4 ULEA UR4, UR24, UR26, 0x3 ;  /* 0x0000001a18044291 */ /* 0x000fe2000f8e18ff */
[----:B------:R-:W-:Y:S01]  /*39f0*/  PLOP3.LUT P2, PT, PT, PT, PT, 0x80, 0x8 ;  /* 0x000000000008781c */ /* 0x000fe20003f4f070 */
[----:B------:R-:W-:Y:S01]  /*3a00*/  ULEA UR31, UR30, UR26, 0x3 ;  /* 0x0000001a1e1f7291 */ /* 0x000fe2000f8e18ff */
[----:B------:R-:W-:Y:S02]  /*3a10*/  PRMT R3, RZ, 0x654, R3 ;  /* 0x00000654ff037816 */ /* 0x000fe40000000003 */
[----:B------:R-:W2:Y:S01]  /*3a20*/  LDS.128 R4, [R4+0x190] ;  /* 0x0001900004047984 */ /* 0x000ea20000000c00 */
[----:B-1----:R-:W-:Y:S02]  /*3a30*/  @P0 SHF.L.U32 R2, R8, 0x1f, RZ ;  /* 0x0000001f08020819 */ /* 0x002fe400000006ff */
[----:B------:R-:W-:Y:S01]  /*3a40*/  SHF.L.U32 R0, R11, 0x1f, RZ ;  /* 0x0000001f0b007819 */ /* 0x000fe200000006ff */
[----:B------:R-:W-:Y:S01]  /*3a50*/  @!PT LDS RZ, [RZ] ;  /* 0x00000000fffff984 */ /* 0x000fe20000000800 */
[----:B------:R-:W-:Y:S01]  /*3a60*/  @!PT LDS RZ, [RZ] ;  /* 0x00000000fffff984 */ /* 0x000fe20000000800 */
[----:B------:R-:W-:Y:S01]  /*3a70*/  @!PT LDS RZ, [RZ] ;  /* 0x00000000fffff984 */ /* 0x000fe20000000800 */
[----:B------:R-:W-:Y:S01]  /*3a80*/  @!PT LDS RZ, [RZ] ;  /* 0x00000000fffff984 */ /* 0x000fe20000000800 */
[----:B------:R1:W-:Y:S06]  /*3a90*/  MEMBAR.ALL.CTA ;  /* 0x0000000000007992 */ /* 0x0003ec0000008000 */
[----:B-1----:R-:W1:Y:S02]  /*3aa0*/  FENCE.VIEW.ASYNC.S ;  /* 0x00000000000073c6 */ /* 0x002e640000000000 */
[----:B-1----:R1:W-:Y:S01]  /*3ab0*/  SYNCS.ARRIVE.TRANS64.RED.A1T0 RZ, [R3+URZ], RZ ;  /* 0x000000ff03ff79a7 */ /* 0x0023e200081004ff */
[----:B------:R1:W3:Y:S01]  /*3ac0*/  @P0 SYNCS.PHASECHK.TRANS64.TRYWAIT P2, [UR4], R2 ;  /* 0x00000002ff0005a7 */ /* 0x0002e20008041104 */
[----:B------:R-:W-:Y:S01]  /*3ad0*/  ULEA.HI UR4, UR30, UR30, URZ, 0x1 ;  /* 0x0000001e1e047291 */ /* 0x000fe2000f8f08ff */
[----:B--2---:R-:W-:-:S03]  /*3ae0*/  LOP3.LUT P1, RZ, R6, 0x1, RZ, 0xc0, !PT ;  /* 0x0000000106ff7812 */ /* 0x004fc6000782c0ff */
[----:B------:R-:W-:Y:S02]  /*3af0*/  USHF.L.U32 UR11, UR4, 0x5, URZ ;  /* 0x00000005040b7899 */ /* 0x000fe400080006ff */
[----:B------:R-:W-:Y:S02]  /*3b00*/  ULOP3.LUT UR4, UR4, 0xffe, URZ, 0xc0, !UPT ;  /* 0x00000ffe04047892 */ /* 0x000fe4000f8ec0ff */
[----:B------:R-:W-:Y:S02]  /*3b10*/  ULOP3.LUT UR11, UR11, 0xffffffc0, URZ, 0xc0, !UPT ;  /* 0xffffffc00b0b7892 */ /* 0x000fe4000f8ec0ff */
[----:B------:R-:W-:Y:S02]  /*3b20*/  UIADD3 UR4, UPT, UPT, -UR4, UR30, URZ ;  /* 0x0000001e04047290 */ /* 0x000fe4000fffe1ff */
[----:B------:R-:W-:Y:S01]  /*3b30*/  UIADD3 UR11, UPT, UPT, UR42, UR11, URZ ;  /* 0x0000000b2a0b7290 */ /* 0x000fe2000fffe0ff */
[----:B------:R-:W2:Y:S03]  /*3b40*/  SYNCS.PHASECHK.TRANS64.TRYWAIT P0, [UR31+0x140], R0 ;  /* 0x00014000ff0075a7 */ /* 0x000ea6000800111f */
[----:B------:R-:W-:Y:S01]  /*3b50*/  ULEA UR11, UR4, UR11, 0x14 ;  /* 0x0000000b040b7291 */ /* 0x000fe2000f8ea0ff */
[----:B-123--:R-:W-:Y:S11]  /*3b60*/  @!P0 BRA `(.L_x_70) ;  /* 0x0000004800988947 */ /* 0x00eff60003800000 */
.L_x_164:
[----:B------:R-:W-:Y:S01]  /*3b70*/  IADD3 R10, PT, PT, R10, 0x1, RZ ;  /* 0x000000010a0a7810 */ /* 0x000fe20007ffe0ff */
[----:B------:R-:W-:Y:S06]  /*3b80*/  BRA.U !UP4, `(.L_x_71) ;  /* 0x000000010cc07547 */ /* 0x000fec000b800000 */
[----:B------:R-:W-:Y:S01]  /*3b90*/  UPLOP3.LUT UP2, UPT, UPT, UPT, UPT, 0x40, 0x4 ;  /* 0x000000000004789c */ /* 0x000fe20003f4e870 */
[----:B------:R-:W-:Y:S01]  /*3ba0*/  UMOV UR23, UR41 ;  /* 0x0000002900177c82 */ /* 0x000fe20008000000 */
[----:B------:R-:W-:Y:S01]  /*3bb0*/  UMOV UR22, UR40 ;  /* 0x0000002800167c82 */ /* 0x000fe20008000000 */
[----:B------:R-:W-:-:S08]  /*3bc0*/  UMOV UR10, UR24 ;  /* 0x00000018000a7c82 */ /* 0x000fd00008000000 */
.L_x_74:
[----:B------:R-:W-:Y:S02]  /*3bd0*/  UIADD3 UR23, UPT, UPT, UR23, 0x1, URZ ;  /* 0x0000000117177890 */ /* 0x000fe4000fffe0ff */
[----:B--2---:R-:W-:Y:S02]  /*3be0*/  ULEA UR5, UR10, UR26, 0x3 ;  /* 0x0000001a0a057291 */ /* 0x004fe4000f8e18ff */
[----:B------:R-:W-:Y:S01]  /*3bf0*/  UISETP.NE.AND UP3, UPT, UR23, URZ, UPT ;  /* 0x000000ff1700728c */ /* 0x000fe2000bf65270 */
[----:B---3--:R-:W-:Y:S10]  /*3c00*/  @P2 BRA `(.L_x_72) ;  /* 0x00000000000c2947 */ /* 0x008ff40003800000 */
[----:B-1----:R-:W-:Y:S04]  /*3c10*/  SHF.L.U32 R2, R8, 0x1f, RZ ;  /* 0x0000001f08027819 */ /* 0x002fe800000006ff */
[----:B------:R-:W1:Y:S02]  /*3c20*/  SYNCS.PHASECHK.TRANS64.TRYWAIT P0, [UR5], R2 ;  /* 0x00000002ff0075a7 */ /* 0x000e640008001105 */
[----:B-1----:R-:W-:Y:S05]  /*3c30*/  @!P0 BRA `(.L_x_73) ;  /* 0x00000048007c8947 */ /* 0x002fea0003800000 */
.L_x_72:
[----:B------:R-:W-:Y:S01]  /*3c40*/  UISETP.NE.AND UP0, UPT, UR22, 0x1, UPT ;  /* 0x000000011600788c */ /* 0x000fe2000bf05270 */
[----:B------:R-:W-:Y:S01]  /*3c50*/  PLOP3.LUT P2, PT, PT, PT, PT, 0x80, 0x8 ;  /* 0x000000000008781c */ /* 0x000fe20003f4f070 */
[----:B------:R-:W-:Y:S02]  /*3c60*/  UIADD3 UR4, UPT, UPT, UR10, 0x1, URZ ;  /* 0x000000010a047890 */ /* 0x000fe4000fffe0ff */
[----:B------:R-:W-:Y:S02]  /*3c70*/  UIADD3 UR25, UPT, UPT, UR5, 0x60, URZ ;  /* 0x0000006005197890 */ /* 0x000fe4000fffe0ff */
[----:B------:R-:W-:Y:S01]  /*3c80*/  UISETP.NE.AND UP1, UPT, UR4, 0xc, UPT ;  /* 0x0000000c0400788c */ /* 0x000fe2000bf25270 */
[----:B------:R-:W-:Y:S01]  /*3c90*/  PLOP3.LUT P0, PT, PT, PT, UP0, 0x80, 0x8 ;  /* 0x000000000008781c */ /* 0x000fe20003f0f008 */
[----:B------:R-:W-:Y:S02]  /*3ca0*/  UIADD3 UR22, UPT, UPT, UR22, -0x1, URZ ;  /* 0xffffffff16167890 */ /* 0x000fe4000fffe0ff */
[----:B------:R-:W-:Y:S02]  /*3cb0*/  USEL UR6, URZ, 0x1, UP1 ;  /* 0x00000001ff067887 */ /* 0x000fe40008800000 */
[----:B------:R-:W-:Y:S01]  /*3cc0*/  USEL UR24, UR4, URZ, UP1 ;  /* 0x000000ff04187287 */ /* 0x000fe20008800000 */
[----:B------:R-:W-:Y:S01]  /*3cd0*/  UMOV UR7, 0x40004040 ;  /* 0x4000404000077882 */ /* 0x000fe20000000000 */
[----:B------:R-:W-:Y:S02]  /*3ce0*/  UMOV UR5, 0x40004040 ;  /* 0x4000404000057882 */ /* 0x000fe40000000000 */
[----:B------:R-:W-:Y:S01]  /*3cf0*/  @UP0 ULEA UR4, UR24, UR26, 0x3 ;  /* 0x0000001a18040291 */ /* 0x000fe2000f8e18ff */
[----:B------:R-:W-:Y:S01]  /*3d00*/  LOP3.LUT R8, R8, UR6, RZ, 0x3c, !PT ;  /* 0x0000000608087c12 */ /* 0x000fe2000f8e3cff */
[----:B------:R-:W-:Y:S01]  /*3d10*/  ULEA UR6, UR10, UR29, 0x9 ;  /* 0x0000001d0a067291 */ /* 0x000fe2000f8e48ff */
[----:B------:R-:W-:Y:S02]  /*3d20*/  UMOV UR21, 0x40004040 ;  /* 0x4000404000157882 */ /* 0x000fe40000000000 */
[----:B-1----:R-:W-:Y:S01]  /*3d30*/  @P0 SHF.L.U32 R0, R8, 0x1f, RZ ;  /* 0x0000001f08000819 */ /* 0x002fe200000006ff */
[----:B------:R-:W-:Y:S02]  /*3d40*/  UIADD3 UR20, UPT, UPT, UR6, 0x2, URZ ;  /* 0x0000000206147890 */ /* 0x000fe4000fffe0ff */
[----:B------:R-:W-:Y:S01]  /*3d50*/  UIADD3 UR16, UPT, UPT, UR6, 0x4, URZ ;  /* 0x0000000406107890 */ /* 0x000fe2000fffe0ff */
[----:B------:R2:W3:Y:S01]  /*3d60*/  @P0 SYNCS.PHASECHK.TRANS64.TRYWAIT P2, [UR4], R0 ;  /* 0x00000000ff0005a7 */ /* 0x0004e20008041104 */
[----:B------:R-:W-:Y:S02]  /*3d70*/  ULEA UR4, UR10, UR28, 0x9 ;  /* 0x0000001c0a047291 */ /* 0x000fe4000f8e48ff */
[----:B------:R-:W-:Y:S02]  /*3d80*/  UIADD3 UR12, UPT, UPT, UR6, 0x6, URZ ;  /* 0x00000006060c7890 */ /* 0x000fe4000fffe0ff */
[----:B------:R-:W-:Y:S02]  /*3d90*/  UIADD3 UR18, UPT, UPT, UR4, 0x2, URZ ;  /* 0x0000000204127890 */ /* 0x000fe4000fffe0ff */
[----:B------:R-:W-:Y:S02]  /*3da0*/  UIADD3 UR14, UPT, UPT, UR4, 0x4, URZ ;  /* 0x00000004040e7890 */ /* 0x000fe4000fffe0ff */
[----:B------:R-:W-:Y:S01]  /*3db0*/  UIADD3 UR8, UPT, UPT, UR4, 0x6, URZ ;  /* 0x0000000604087890 */ /* 0x000fe2000fffe0ff */
[----:B------:R2:W-:Y:S01]  /*3dc0*/  UTCHMMA gdesc[UR4], gdesc[UR6], tmem[UR11], tmem[UR38], idesc[UR39], UP2 ;  /* 0x00ff2606040075ea */ /* 0x0005e2000900000b */
[----:B------:R-:W-:Y:S01]  /*3dd0*/  UPLOP3.LUT UP2, UPT, UPT, UPT, UPT, 0x80, 0x8 ;  /* 0x000000000008789c */ /* 0x000fe20003f4f070 */
[----:B------:R-:W-:Y:S01]  /*3de0*/  UMOV UR19, 0x40004040 ;  /* 0x4000404000137882 */ /* 0x000fe20000000000 */
[----:B------:R-:W-:Y:S01]  /*3df0*/  UMOV UR17, 0x40004040 ;  /* 0x4000404000117882 */ /* 0x000fe20000000000 */
[----:B------:R2:W-:Y:S01]  /*3e00*/  UTCHMMA gdesc[UR18], gdesc[UR20], tmem[UR11], tmem[UR36], idesc[UR37], UPT ;  /* 0x00ff2414120075ea */ /* 0x0005e2000b80000b */
[----:B------:R-:W-:Y:S01]  /*3e10*/  UMOV UR15, 0x40004040 ;  /* 0x40004040000f7882 */ /* 0x000fe20000000000 */
[----:B------:R-:W-:Y:S01]  /*3e20*/  UMOV UR13, 0x40004040 ;  /* 0x40004040000d7882 */ /* 0x000fe20000000000 */
[----:B------:R-:W-:Y:S01]  /*3e30*/  UMOV UR9, 0x40004040 ;  /* 0x4000404000097882 */ /* 0x000fe20000000000 */
[----:B------:R2:W-:Y:S01]  /*3e40*/  UTCHMMA gdesc[UR14], gdesc[UR16], tmem[UR11], tmem[UR34], idesc[UR35], UPT ;  /* 0x00ff22100e0075ea */ /* 0x0005e2000b80000b */
[----:B------:R2:W-:Y:S01]  /*3e50*/  UTCHMMA gdesc[UR8], gdesc[UR12], tmem[UR11], tmem[UR32], idesc[UR33], UPT ;  /* 0x00ff200c080075ea */ /* 0x0005e2000b80000b */
[----:B------:R2:W-:Y:S01]  /*3e60*/  UTCBAR.MULTICAST [UR25], URZ, UR27 ;  /* 0x000000ff190073e9 */ /* 0x0005e2000800081b */
[----:B------:R-:W-:Y:S01]  /*3e70*/  UMOV UR10, UR24 ;  /* 0x00000018000a7c82 */ /* 0x000fe20008000000 */
[----:B------:R-:W-:Y:S05]  /*3e80*/  BRA.U UP3, `(.L_x_74) ;  /* 0xfffffffd03507547 */ /* 0x000fea000b83ffff */
.L_x_71:
[----:B--2---:R-:W-:Y:S01]  /*3e90*/  UIADD3 UR4, UPT, UPT, UR30, 0x1, URZ ;  /* 0x000000011e047890 */ /* 0x004fe2000fffe0ff */
[C---:B------:R-:W-:Y:S01]  /*3ea0*/  ISETP.NE.AND P0, PT, R10.reuse, 0x2, PT ;  /* 0x000000020a00780c */ /* 0x040fe20003f05270 */
[----:B------:R-:W-:Y:S02]  /*3eb0*/  UIADD3 UR5, UPT, UPT, UR31, 0x120, URZ ;  /* 0x000001201f057890 */ /* 0x000fe4000fffe0ff */
[----:B------:R-:W-:Y:S01]  /*3ec0*/  UISETP.NE.AND UP0, UPT, UR4, 0x4, UPT ;  /* 0x000000040400788c */ /* 0x000fe2000bf05270 */
[----:B-1----:R-:W-:Y:S02]  /*3ed0*/  SEL R0, RZ, 0x1, P0 ;  /* 0x00000001ff007807 */ /* 0x002fe40000000000 */
[----:B------:R-:W-:Y:S01]  /*3ee0*/  SEL R10, R10, RZ, P0 ;  /* 0x000000ff0a0a7207 */ /* 0x000fe20000000000 */
[----:B------:R-:W-:Y:S01]  /*3ef0*/  USEL UR6, URZ, 0x1, UP0 ;  /* 0x00000001ff067887 */ /* 0x000fe20008000000 */
[----:B------:R-:W-:Y:S01]  /*3f00*/  LOP3.LUT R9, R9, R0, RZ, 0x3c, !PT ;  /* 0x0000000009097212 */ /* 0x000fe200078e3cff */
[----:B------:R-:W-:Y:S01]  /*3f10*/  USEL UR30, UR4, URZ, UP0 ;  /* 0x000000ff041e7287 */ /* 0x000fe20008000000 */
[----:B------:R1:W-:Y:S03]  /*3f20*/  UTCBAR [UR5], URZ ;  /* 0x000000ff050073e9 */ /* 0x0003e600080000ff */
[----:B------:R-:W-:Y:S01]  /*3f30*/  LOP3.LUT R11, R11, UR6, RZ, 0x3c, !PT ;  /* 0x000000060b0b7c12 */ /* 0x000fe2000f8e3cff */
[----:B------:R-:W-:Y:S07]  /*3f40*/  @P1 BRA `(.L_x_75) ;  /* 0xfffffff800881947 */ /* 0x000fee000383ffff */
[----:B------:R-:W2:Y:S01]  /*3f50*/  S2UR UR8, SR_CgaCtaId ;  /* 0x00000000000879c3 */ /* 0x000ea20000008800 */
[----:B------:R-:W-:Y:S01]  /*3f60*/  ELECT P0, URZ, PT ;  /* 0x0000000000ff782f */ /* 0x000fe20003800000 */
[----:B------:R-:W-:Y:S01]  /*3f70*/  IMAD.MOV.U32 R0, RZ, RZ, 0x1 ;  /* 0x00000001ff007424 */ /* 0x000fe200078e00ff */
[----:B------:R-:W-:Y:S01]  /*3f80*/  UIADD3 UR26, UPT, UPT, UR26, 0x140, URZ ;  /* 0x000001401a1a7890 */ /* 0x000fe2000fffe0ff */
[----:B------:R-:W-:Y:S01]  /*3f90*/  SHF.L.U32 R2, R11, 0x1f, RZ ;  /* 0x0000001f0b027819 */ /* 0x000fe200000006ff */
[----:B------:R-:W-:-:S03]  /*3fa0*/  UMOV UR4, 0x40 ;  /* 0x0000004000047882 */ /* 0x000fc60000000000 */
[----:B------:R-:W-:Y:S01]  /*3fb0*/  UVIRTCOUNT.DEALLOC.SMPOOL 0x80 ;  /* 0x000000800000784c */ /* 0x000fe20000000000 */
[----:B--2---:R-:W-:Y:S02]  /*3fc0*/  ULEA UR8, UR8, UR4, 0x18 ;  /* 0x0000000408087291 */ /* 0x004fe4000f8ec0ff */
[----:B------:R-:W-:-:S07]  /*3fd0*/  ULEA UR4, UR30, UR26, 0x3 ;  /* 0x0000001a1e047291 */ /* 0x000fce000f8e18ff */
[----:B------:R2:W-:Y:S02]  /*3fe0*/  @P0 STS.U8 [UR8+0x1c], R0 ;  /* 0x00001c00ff000988 */ /* 0x0005e40008000008 */
[----:B------:R-:W4:Y:S02]  /*3ff0*/  SYNCS.PHASECHK.TRANS64.TRYWAIT P0, [UR4], R2 ;  /* 0x00000002ff0075a7 */ /* 0x000f240008001104 */
[----:B--2-4-:R-:W-:Y:S05]  /*4000*/  @!P0 BRA `(.L_x_76) ;  /* 0x0000004400a08947 */ /* 0x014fea0003800000 */
.L_x_167:
[----:B------:R-:W-:-:S04]  /*4010*/  UIADD3 UR4, UPT, UPT, UR30, 0x1, URZ ;  /* 0x000000011e047890 */ /* 0x000fc8000fffe0ff */
[----:B------:R-:W-:-:S04]  /*4020*/  UISETP.NE.AND UP0, UPT, UR4, 0x4, UPT ;  /* 0x000000040400788c */ /* 0x000fc8000bf05270 */
[----:B------:R-:W-:Y:S02]  /*4030*/  USEL UR6, URZ, 0x1, UP0 ;  /* 0x00000001ff067887 */ /* 0x000fe40008000000 */
[----:B------:R-:W-:-:S04]  /*4040*/  USEL UR4, UR4, URZ, UP0 ;  /* 0x000000ff04047287 */ /* 0x000fc80008000000 */
[----:B-1----:R-:W-:Y:S01]  /*4050*/  ULEA UR5, UR4, UR26, 0x3 ;  /* 0x0000001a04057291 */ /* 0x002fe2000f8e18ff */
[----:B--2---:R-:W-:-:S04]  /*4060*/  LOP3.LUT R2, R11, UR6, RZ, 0x3c, !PT ;  /* 0x000000060b027c12 */ /* 0x004fc8000f8e3cff */
[----:B------:R-:W-:-:S04]  /*4070*/  SHF.L.U32 R3, R2, 0x1f, RZ ;  /* 0x0000001f02037819 */ /* 0x000fc800000006ff */
[----:B------:R-:W1:Y:S02]  /*4080*/  SYNCS.PHASECHK.TRANS64.TRYWAIT P0, [UR5], R3 ;  /* 0x00000003ff0075a7 */ /* 0x000e640008001105 */
[----:B-1----:R-:W-:Y:S05]  /*4090*/  @!P0 BRA `(.L_x_77) ;  /* 0x0000004400948947 */ /* 0x002fea0003800000 */
.L_x_169:
        /* <DEDUP_REMOVED lines=9> */
.L_x_171:
[----:B------:R-:W-:-:S04]  /*4130*/  UIADD3 UR4, UPT, UPT, UR4, 0x1, URZ ;  /* 0x0000000104047890 */ /* 0x000fc8000fffe0ff */
[----:B------:R-:W-:-:S04]  /*4140*/  UISETP.NE.AND UP0, UPT, UR4, 0x4, UPT ;  /* 0x000000040400788c */ /* 0x000fc8000bf05270 */
[----:B------:R-:W-:Y:S02]  /*4150*/  USEL UR5, URZ, 0x1, UP0 ;  /* 0x00000001ff057887 */ /* 0x000fe40008000000 */
[----:B------:R-:W-:-:S04]  /*4160*/  USEL UR4, UR4, URZ, UP0 ;  /* 0x000000ff04047287 */ /* 0x000fc80008000000 */
[----:B------:R-:W-:Y:S01]  /*4170*/  ULEA UR4, UR4, UR26, 0x3 ;  /* 0x0000001a04047291 */ /* 0x000fe2000f8e18ff */
[----:B------:R-:W-:-:S04]  /*4180*/  LOP3.LUT R2, R2, UR5, RZ, 0x3c, !PT ;  /* 0x0000000502027c12 */ /* 0x000fc8000f8e3cff */
[----:B------:R-:W-:-:S04]  /*4190*/  SHF.L.U32 R2, R2, 0x1f, RZ ;  /* 0x0000001f02027819 */ /* 0x000fc800000006ff */
[----:B------:R-:W2:Y:S02]  /*41a0*/  SYNCS.PHASECHK.TRANS64.TRYWAIT P0, [UR4], R2 ;  /* 0x00000002ff0075a7 */ /* 0x000ea40008001104 */
[----:B--2---:R-:W-:Y:S05]  /*41b0*/  @!P0 BRA `(.L_x_79) ;  /* 0x00000044007c8947 */ /* 0x004fea0003800000 */
.L_x_173:
[----:B------:R-:W-:Y:S01]  /*41c0*/  NOP ;  /* 0x0000000000007918 */ /* 0x000fe20000000000 */
[----:B-1----:R-:W1:Y:S01]  /*41d0*/  LDS R0, [UR8+0x14] ;  /* 0x00001408ff007984 */ /* 0x002e620008000800 */
[----:B------:R-:W-:Y:S01]  /*41e0*/  ULOP3.LUT UR4, UR42, 0xffff, URZ, 0xc0, !UPT ;  /* 0x0000ffff2a047892 */ /* 0x000fe2000f8ec0ff */
[----:B------:R-:W-:Y:S01]  /*41f0*/  UMOV UR5, 0xffff ;  /* 0x0000ffff00057882 */ /* 0x000fe20000000000 */
[----:B------:R-:W-:Y:S02]  /*4200*/  UMOV UR6, 0x1 ;  /* 0x0000000100067882 */ /* 0x000fe40000000000 */
[----:B------:R-:W-:-:S04]  /*4210*/  USHF.R.U32.HI UR4, URZ, 0x5, UR4 ;  /* 0x00000005ff047899 */ /* 0x000fc80008011604 */
[----:B------:R-:W-:Y:S02]  /*4220*/  USHF.L.U32 UR5, UR5, UR4, URZ ;  /* 0x0000000405057299 */ /* 0x000fe400080006ff */
[----:B------:R-:W-:-:S04]  /*4230*/  USHF.L.U32 UR4, UR6, UR4, URZ ;  /* 0x0000000406047299 */ /* 0x000fc800080006ff */
[----:B-1----:R-:W-:-:S04]  /*4240*/  LOP3.LUT R0, R0, UR5, RZ, 0xc0, !PT ;  /* 0x0000000500007c12 */ /* 0x002fc8000f8ec0ff */
[----:B------:R-:W-:-:S13]  /*4250*/  ISETP.NE.AND P0, PT, R0, UR5, PT ;  /* 0x0000000500007c0c */ /* 0x000fda000bf05270 */
[----:B------:R-:W-:Y:S05]  /*4260*/  @P0 BRA `(.L_x_80) ;  /* 0x0000000000580947 */ /* 0x000fea0003800000 */
[----:B------:R-:W1:Y:S02]  /*4270*/  LDS R0, [UR8+0x18] ;  /* 0x00001808ff007984 */ /* 0x000e640008000800 */
[----:B-1----:R-:W-:-:S04]  /*4280*/  LOP3.LUT R0, R0, UR4, RZ, 0xc0, !PT ;  /* 0x0000000400007c12 */ /* 0x002fc8000f8ec0ff */
[----:B------:R-:W-:-:S13]  /*4290*/  ISETP.NE.AND P0, PT, R0, UR4, PT ;  /* 0x0000000400007c0c */ /* 0x000fda000bf05270 */
[----:B------:R-:W-:Y:S05]  /*42a0*/  @P0 BRA `(.L_x_81) ;  /* 0x00000000003c0947 */ /* 0x000fea0003800000 */
[----:B------:R-:W1:Y:S01]  /*42b0*/  S2R R2, SR_LANEID ;  /* 0x0000000000027919 */ /* 0x000e620000000000 */
[----:B------:R-:W-:-:S06]  /*42c0*/  ULOP3.LUT UR5, URZ, UR5, URZ, 0x33, !UPT ;  /* 0x00000005ff057292 */ /* 0x000fcc000f8e33ff */
[----:B------:R-:W-:-:S04]  /*42d0*/  IMAD.U32 R0, RZ, RZ, UR5 ;  /* 0x00000005ff007e24 */ /* 0x000fc8000f8e00ff */
[----:B------:R2:W4:Y:S02]  /*42e0*/  REDUX UR7, R0 ;  /* 0x00000000000773c4 */ /* 0x0005240000000000 */
[----:B------:R1:W-:Y:S01]  /*42f0*/  UTCATOMSWS.AND URZ, UR5 ;  /* 0x0000000500ff79e3 */ /* 0x0003e20008000000 */
[----:B--2---:R-:W-:Y:S01]  /*4300*/  LOP3.LUT R0, RZ, UR4, RZ, 0x33, !PT ;  /* 0x00000004ff007c12 */ /* 0x004fe2000f8e33ff */
[----:B------:R-:W-:Y:S02]  /*4310*/  VOTEU.ANY UR4, UPT, PT ;  /* 0x0000000000047886 */ /* 0x000fe400038e0100 */
[----:B------:R-:W-:Y:S02]  /*4320*/  UFLO.U32 UR4, UR4 ;  /* 0x00000004000472bd */ /* 0x000fe400080e0000 */
[----:B------:R-:W2:Y:S04]  /*4330*/  REDUX UR6, R0 ;  /* 0x00000000000673c4 */ /* 0x000ea80000000000 */
[----:B-1----:R-:W-:-:S02]  /*4340*/  ISETP.EQ.U32.AND P0, PT, R2, UR4, PT ;  /* 0x0000000402007c0c */ /* 0x002fc4000bf02070 */
[----:B----4-:R-:W-:-:S11]  /*4350*/  MOV R2, UR7 ;  /* 0x0000000700027c02 */ /* 0x010fd60008000f00 */
[----:B------:R1:W-:Y:S01]  /*4360*/  @P0 ATOMS.AND RZ, [UR8+0x14], R2 ;  /* 0x00001402ffff098c */ /* 0x0003e2000a800008 */
[----:B--2---:R-:W-:-:S05]  /*4370*/  IMAD.U32 R0, RZ, RZ, UR6 ;  /* 0x00000006ff007e24 */ /* 0x004fca000f8e00ff */
[----:B------:R1:W-:Y:S01]  /*4380*/  @P0 ATOMS.AND RZ, [UR8+0x18], R0 ;  /* 0x00001800ffff098c */ /* 0x0003e2000a800008 */
[----:B------:R-:W-:Y:S05]  /*4390*/  BRA `(.L_x_82) ;  /* 0x0000000000147947 */ /* 0x000fea0003800000 */
.L_x_81:
[----:B------:R-:W-:Y:S02]  /*43a0*/  MOV R2, 0x43c0 ;  /* 0x000043c000027802 */ /* 0x000fe40000000f00 */
[----:B---3-5:R-:W-:Y:S05]  /*43b0*/  CALL.REL.NOINC `($__internal_0_$__cuda_sm10x_tcgen05_guardrail_trap_col_being_dealloced_not_returned_by_alloc) ;  /* 0x0000004400f07944 */ /* 0x028fea0003c00000 */
[----:B------:R-:W-:Y:S05]  /*43c0*/  BRA `(.L_x_82) ;  /* 0x0000000000087947 */ /* 0x000fea0003800000 */
.L_x_80:
[----:B------:R-:W-:Y:S02]  /*43d0*/  MOV R2, 0x43f0 ;  /* 0x000043f000027802 */ /* 0x000fe40000000f00 */
[----:B---3-5:R-:W-:Y:S05]  /*43e0*/  CALL.REL.NOINC `($__internal_2_$__cuda_sm10x_tcgen05_guardrail_trap_unallocated_columns_being_dealloced) ;  /* 0x0000004400fc7944 */ /* 0x028fea0003c00000 */
.L_x_82:
[----:B------:R-:W-:Y:S01]  /*43f0*/  NOP ;  /* 0x0000000000007918 */ /* 0x000fe20000000000 */
[----:B------:R-:W-:Y:S05]  /*4400*/  EXIT ;  /* 0x000000000000794d */ /* 0x000fea0003800000 */
.L_x_64:
[----:B------:R-:W-:-:S09]  /*4410*/  UISETP.NE.OR UP0, UPT, UR18, 0x3, !UP3 ;  /* 0x000000031200788c */ /* 0x000fd2000df05670 */
[----:B------:R-:W-:Y:S05]  /*4420*/  BRA.U UP0, `(.L_x_83) ;  /* 0x0000001100247547 */ /* 0x000fea000b800000 */
[----:B------:R-:W2:Y:S01]  /*4430*/  LDCU.64 UR4, c[0x0][0x888] ;  /* 0x00011100ff0477ac */ /* 0x000ea20008000a00 */
[----:B------:R-:W3:Y:S01]  /*4440*/  LDC.64 R12, c[0x0][0x348] ;  /* 0x0000d200ff0c7b82 */ /* 0x000ee20000000a00 */
[----:B------:R-:W-:Y:S02]  /*4450*/  HFMA2 R9, -RZ, RZ, 0, 0 ;  /* 0x00000000ff097431 */ /* 0x000fe400000001ff */
[----:B------:R-:W-:Y:S01]  /*4460*/  IMAD.MOV.U32 R11, RZ, RZ, 0x1 ;  /* 0x00000001ff0b7424 */ /* 0x000fe200078e00ff */
[----:B------:R-:W4:Y:S01]  /*4470*/  LDCU UR37, c[0x0][0x370] ;  /* 0x00006e00ff2577ac */ /* 0x000f220008000800 */
[----:B------:R-:W-:Y:S01]  /*4480*/  IMAD.MOV.U32 R10, RZ, RZ, RZ ;  /* 0x000000ffff0a7224 */ /* 0x000fe200078e00ff */
[----:B------:R-:W-:Y:S01]  /*4490*/  MOV R3, 0x2000 ;  /* 0x0000200000037802 */ /* 0x000fe20000000f00 */
[----:B------:R-:W4:Y:S01]  /*44a0*/  LDCU.128 UR32, c[0x0][0xb10] ;  /* 0x00016200ff2077ac */ /* 0x000f220008000c00 */
[----:B------:R-:W1:Y:S01]  /*44b0*/  LDCU UR31, c[0x0][0x374] ;  /* 0x00006e80ff1f77ac */ /* 0x000e620008000800 */
[----:B------:R-:W1:Y:S01]  /*44c0*/  LDCU.64 UR28, c[0x0][0x890] ;  /* 0x00011200ff1c77ac */ /* 0x000e620008000a00 */
[----:B--2---:R-:W-:Y:S01]  /*44d0*/  UISETP.NE.U32.AND UP0, UPT, UR4, URZ, UPT ;  /* 0x000000ff0400728c */ /* 0x004fe2000bf05070 */
[----:B------:R-:W2:Y:S01]  /*44e0*/  LDCU UR15, c[0x0][0xb0c] ;  /* 0x00016180ff0f77ac */ /* 0x000ea20008000800 */
[----:B------:R-:W3:Y:S01]  /*44f0*/  LDCU UR41, c[0x0][0xb20] ;  /* 0x00016400ff2977ac */ /* 0x000ee20008000800 */
[----:B------:R-:W3:Y:S01]  /*4500*/  LDCU UR4, c[0x0][0xb30] ;  /* 0x00016600ff0477ac */ /* 0x000ee20008000800 */
[----:B----4-:R-:W-:-:S02]  /*4510*/  UIMAD.WIDE.U32 UR6, UR37, UR32, URZ ;  /* 0x00000020250672a5 */ /* 0x010fc4000f8e00ff */
[----:B-1----:R-:W-:Y:S02]  /*4520*/  UIMAD.WIDE.U32 UR8, UR31, UR35, URZ ;  /* 0x000000231f0872a5 */ /* 0x002fe4000f8e00ff */
[----:B------:R-:W-:Y:S02]  /*4530*/  UISETP.NE.U32.AND UP6, UPT, UR28, URZ, UPT ;  /* 0x000000ff1c00728c */ /* 0x000fe4000bfc5070 */
[----:B------:R-:W-:Y:S01]  /*4540*/  UISETP.NE.AND.EX UP5, UPT, UR5, URZ, UPT, UP0 ;  /* 0x000000ff0500728c */ /* 0x000fe2000bfa5300 */
[----:B------:R-:W-:Y:S01]  /*4550*/  UMOV UR24, 0x400 ;  /* 0x0000040000187882 */ /* 0x000fe20000000000 */
[----:B------:R-:W-:Y:S01]  /*4560*/  UISETP.NE.AND UP0, UPT, UR42, 0x1, UPT ;  /* 0x000000012a00788c */ /* 0x000fe2000bf05270 */
[----:B------:R-:W-:Y:S01]  /*4570*/  UMOV UR6, UR7 ;  /* 0x0000000700067c82 */ /* 0x000fe20008000000 */
[----:B------:R-:W-:Y:S01]  /*4580*/  UMOV UR38, UR9 ;  /* 0x0000000900267c82 */ /* 0x000fe20008000000 */
[----:B------:R-:W-:Y:S02]  /*4590*/  USEL UR40, URZ, 0x1, UP4 ;  /* 0x00000001ff287887 */ /* 0x000fe4000a000000 */
[----:B--2---:R-:W-:Y:S01]  /*45a0*/  UISETP.NE.AND UP0, UPT, UR15, 0x1, UPT ;  /* 0x000000010f00788c */ /* 0x004fe2000bf05270 */
[----:B------:R-:W-:Y:S01]  /*45b0*/  UMOV UR25, URZ ;  /* 0x000000ff00197c82 */ /* 0x000fe20008000000 */
[----:B------:R-:W-:-:S02]  /*45c0*/  UPLOP3.LUT UP4, UPT, UPT, UPT, UPT, 0x40, 0x4 ;  /* 0x000000000004789c */ /* 0x000fc40003f8e870 */
[----:B------:R-:W-:Y:S01]  /*45d0*/  UISETP.GE.AND UP2, UPT, UR42, 0x1, UPT ;  /* 0x000000012a00788c */ /* 0x000fe2000bf46270 */
[----:B------:R-:W1:Y:S01]  /*45e0*/  LDCU.64 UR16, c[0x0][0xb28] ;  /* 0x00016500ff1077ac */ /* 0x000e620008000a00 */
[----:B------:R-:W-:Y:S02]  /*45f0*/  ULEA UR24, UR54, UR24, 0x18 ;  /* 0x0000001836187291 */ /* 0x000fe4000f8ec0ff */
[----:B------:R-:W-:Y:S02]  /*4600*/  UISETP.NE.AND.EX UP6, UPT, UR29, URZ, UPT, UP6 ;  /* 0x000000ff1d00728c */ /* 0x000fe4000bfc5360 */
[----:B------:R-:W-:Y:S02]  /*4610*/  USHF.R.U32.HI UR39, URZ, UR33, UR6 ;  /* 0x00000021ff277299 */ /* 0x000fe40008011606 */
[----:B---3--:R-:W-:Y:S02]  /*4620*/  USHF.R.U32.HI UR38, URZ, UR41, UR38 ;  /* 0x00000029ff267299 */ /* 0x008fe40008011626 */
[----:B------:R-:W-:-:S02]  /*4630*/  UISETP.NE.AND UP0, UPT, UR34, 0x1, UPT ;  /* 0x000000012200788c */ /* 0x000fc4000bf05270 */
[----:B------:R-:W-:-:S11]  /*4640*/  UISETP.NE.AND UP3, UPT, UR4, 0x1, UPT ;  /* 0x000000010400788c */ /* 0x000fd6000bf65270 */
.L_x_92:
[C---:B------:R-:W-:Y:S02]  /*4650*/  LEA R8, R10.reuse, UR24, 0x3 ;  /* 0x000000180a087c11 */ /* 0x040fe4000f8e18ff */
[----:B------:R-:W-:Y:S02]  /*4660*/  SHF.L.U32 R0, R9, 0x1f, RZ ;  /* 0x0000001f09007819 */ /* 0x000fe400000006ff */
[----:B------:R-:W-:Y:S02]  /*4670*/  LEA R4, R10, UR24, 0x4 ;  /* 0x000000180a047c11 */ /* 0x000fe4000f8e20ff */
[----:B--2---:R-:W2:Y:S02]  /*4680*/  SYNCS.PHASECHK.TRANS64.TRYWAIT P0, [R8+URZ+0x100], R0 ;  /* 0x00010000080075a7 */ /* 0x004ea400080011ff */
[----:B--2---:R-:W-:Y:S05]  /*4690*/  @!P0 BRA `(.L_x_84) ;  /* 0x00000040005c8947 */ /* 0x004fea0003800000 */
.L_x_174:
[----:B------:R-:W3:Y:S01]  /*46a0*/  LDS.128 R4, [R4+0x190] ;  /* 0x0001900004047984 */ /* 0x000ee20000000c00 */
[----:B------:R-:W-:Y:S01]  /*46b0*/  UISETP.GE.AND UP0, UPT, UR42, 0x1, UPT ;  /* 0x000000012a00788c */ /* 0x000fe2000bf06270 */
[----:B------:R-:W-:Y:S01]  /*46c0*/  @!PT LDS RZ, [RZ] ;  /* 0x00000000fffff984 */ /* 0x000fe20000000800 */
[----:B------:R-:W-:Y:S01]  /*46d0*/  @!PT LDS RZ, [RZ] ;  /* 0x00000000fffff984 */ /* 0x000fe20000000800 */
[----:B------:R-:W-:Y:S01]  /*46e0*/  @!PT LDS RZ, [RZ] ;  /* 0x00000000fffff984 */ /* 0x000fe20000000800 */
[----:B------:R-:W-:Y:S01]  /*46f0*/  @!PT LDS RZ, [RZ] ;  /* 0x00000000fffff984 */ /* 0x000fe20000000800 */
[----:B------:R4:W-:Y:S06]  /*4700*/  MEMBAR.ALL.CTA ;  /* 0x0000000000007992 */ /* 0x0009ec0000008000 */
[----:B----4-:R-:W4:Y:S01]  /*4710*/  FENCE.VIEW.ASYNC.S ;  /* 0x00000000000073c6 */ /* 0x010f220000000000 */
[----:B---3--:R-:W-:Y:S11]  /*4720*/  LOP3.LUT P0, RZ, R6, 0x1, RZ, 0xc0, !PT ;  /* 0x0000000106ff7812 */ /* 0x008ff6000780c0ff */
[----:B------:R-:W-:Y:S02]  /*4730*/  @!UPT UIADD3 URZ, UPT, UPT, URZ, URZ, URZ ;  /* 0x000000fffffff290 */ /* 0x000fe4000fffe0ff */
[----:B----4-:R-:W-:Y:S01]  /*4740*/  VOTEU.ANY UP2, P0 ;  /* 0x0000000000ff7886 */ /* 0x010fe20000040100 */
[----:B------:R-:W-:Y:S11]  /*4750*/  PLOP3.LUT P0, PT, PT, PT, UP2, 0x80, 0x8 ;  /* 0x000000000008781c */ /* 0x000ff60003f0f028 */
[----:B------:R-:W-:Y:S02]  /*4760*/  @!UPT UIADD3 URZ, UPT, UPT, URZ, URZ, URZ ;  /* 0x000000fffffff290 */ /* 0x000fe4000fffe0ff */
[----:B--2---:R-:W-:Y:S02]  /*4770*/  @P0 SHF.R.U32.HI R0, RZ, 0x10, R5 ;  /* 0x00000010ff000819 */ /* 0x004fe40000011605 */
[----:B------:R-:W-:Y:S02]  /*4780*/  @P0 MOV R2, R4 ;  /* 0x0000000400020202 */ /* 0x000fe40000000f00 */
[----:B------:R-:W-:Y:S01]  /*4790*/  @P0 R2UR UR4, R0 ;  /* 0x00000000000402ca */ /* 0x000fe200000e0000 */
[----:B------:R-:W-:Y:S01]  /*47a0*/  VIADD R0, R8, 0x110 ;  /* 0x0000011008007836 */ /* 0x000fe20000000000 */
[----:B------:R-:W-:Y:S02]  /*47b0*/  @P0 LOP3.LUT R4, R5, 0xffff, RZ, 0xc0, !PT ;  /* 0x0000ffff05040812 */ /* 0x000fe400078ec0ff */
[----:B------:R-:W-:Y:S02]  /*47c0*/  @P0 R2UR UR6, R2 ;  /* 0x00000000020602ca */ /* 0x000fe400000e0000 */
[----:B------:R-:W-:Y:S02]  /*47d0*/  PRMT R0, RZ, 0x654, R0 ;  /* 0x00000654ff007816 */ /* 0x000fe40000000000 */
[----:B------:R-:W-:Y:S02]  /*47e0*/  @P0 R2UR UR5, R4 ;  /* 0x00000000040502ca */ /* 0x000fe400000e0000 */
[----:B------:R2:W-:Y:S03]  /*47f0*/  SYNCS.ARRIVE.TRANS64.RED.A1T0 RZ, [R0+URZ], RZ ;  /* 0x000000ff00ff79a7 */ /* 0x0005e600081004ff */
[----:B------:R-:W-:Y:S04]  /*4800*/  @UP2 UMOV UR27, UR4 ;  /* 0x00000004001b2c82 */ /* 0x000fe80008000000 */
[----:B------:R-:W-:Y:S04]  /*4810*/  @UP2 UMOV UR14, UR6 ;  /* 0x00000006000e2c82 */ /* 0x000fe80008000000 */
[----:B------:R-:W-:Y:S01]  /*4820*/  @UP2 UMOV UR13, UR5 ;  /* 0x00000005000d2c82 */ /* 0x000fe20008000000 */
[----:B------:R-:W-:Y:S05]  /*4830*/  BRA.U !UP0, `(.L_x_85) ;  /* 0x0000000108c07547 */ /* 0x000fea000b800000 */
[----:B------:R-:W-:Y:S02]  /*4840*/  UIMAD.WIDE.U32 UR8, UR13, UR35, URZ ;  /* 0x000000230d0872a5 */ /* 0x000fe4000f8e00ff */
[----:B------:R-:W-:Y:S02]  /*4850*/  UP2UR UR12, UPR, URZ, 0x4 ;  /* 0x00000004ff0c7883 */ /* 0x000fe40008000000 */
[----:B------:R-:W-:Y:S02]  /*4860*/  UISETP.NE.AND UP2, UPT, UR34, 0x1, UPT ;  /* 0x000000012200788c */ /* 0x000fe4000bf45270 */
[----:B------:R-:W-:Y:S02]  /*4870*/  UIMAD.WIDE.U32 UR10, UR14, UR32, URZ ;  /* 0x000000200e0a72a5 */ /* 0x000fe4000f8e00ff */
[----:B------:R-:W-:Y:S02]  /*4880*/  USEL UR4, UR31, UR38, !UP2 ;  /* 0x000000261f047287 */ /* 0x000fe4000d000000 */
[----:B------:R-:W-:Y:S02]  /*4890*/  UISETP.NE.AND UP0, UPT, UR15, 0x1, UPT ;  /* 0x000000010f00788c */ /* 0x000fe4000bf05270 */
[----:B------:R-:W-:Y:S02]  /*48a0*/  UP2UR UR22, UPR, URZ, 0x2 ;  /* 0x00000002ff167883 */ /* 0x000fe40008000000 */
[----:B------:R-:W-:Y:S02]  /*48b0*/  UISETP.NE.AND UP1, UPT, UR42, 0x1, UPT ;  /* 0x000000012a00788c */ /* 0x000fe4000bf25270 */
[----:B-1----:R-:W-:Y:S02]  /*48c0*/  UIMAD.WIDE.U32 UR18, UR4, UR16, URZ ;  /* 0x00000010041272a5 */ /* 0x002fe4000f8e00ff */
[----:B------:R-:W-:Y:S01]  /*48d0*/  USEL UR7, UR37, UR39, !UP0 ;  /* 0x0000002725077287 */ /* 0x000fe2000c000000 */
[----:B------:R-:W-:Y:S02]  /*48e0*/  UMOV UR5, UR9 ;  /* 0x0000000900057c82 */ /* 0x000fe40008000000 */
[----:B------:R-:W-:Y:S02]  /*48f0*/  USHF.R.U32.HI UR6, URZ, UR41, UR5 ;  /* 0x00000029ff067299 */ /* 0x000fe40008011605 */
[----:B------:R-:W-:Y:S02]  /*4900*/  UIMAD.WIDE.U32 UR20, UR7, UR16, URZ ;  /* 0x00000010071472a5 */ /* 0x000fe4000f8e00ff */
[----:B------:R-:W-:Y:S02]  /*4910*/  USEL UR6, UR13, UR6, !UP2 ;  /* 0x000000060d067287 */ /* 0x000fe4000d000000 */
[----:B------:R-:W-:Y:S01]  /*4920*/  UISETP.NE.AND UP2, UPT, UR12, URZ, UPT ;  /* 0x000000ff0c00728c */ /* 0x000fe2000bf45270 */
[----:B------:R-:W-:Y:S01]  /*4930*/  UMOV UR5, UR11 ;  /* 0x0000000b00057c82 */ /* 0x000fe20008000000 */
[----:B------:R-:W-:Y:S02]  /*4940*/  UIMAD.WIDE.U32 UR10, UR6, UR16, URZ ;  /* 0x00000010060a72a5 */ /* 0x000fe4000f8e00ff */
[----:B------:R-:W-:Y:S03]  /*4950*/  USHF.R.U32.HI UR8, URZ, UR33, UR5 ;  /* 0x00000021ff087299 */ /* 0x000fe60008011605 */
[----:B------:R-:W-:Y:S02]  /*4960*/  UMOV UR5, UR19 ;  /* 0x0000001300057c82 */ /* 0x000fe40008000000 */
[----:B------:R-:W-:Y:S03]  /*4970*/  @UP1 USHF.R.U32.HI UR4, URZ, UR17, UR5 ;  /* 0x00000011ff041299 */ /* 0x000fe60008011605 */
[----:B------:R-:W-:Y:S01]  /*4980*/  UMOV UR5, UR21 ;  /* 0x0000001500057c82 */ /* 0x000fe20008000000 */
[----:B------:R-:W-:Y:S02]  /*4990*/  UIMAD UR4, UR42, UR4, URZ ;  /* 0x000000042a0472a4 */ /* 0x000fe4000f8e02ff */
[----:B------:R-:W-:Y:S02]  /*49a0*/  @UP1 USHF.R.U32.HI UR7, URZ, UR17, UR5 ;  /* 0x00000011ff071299 */ /* 0x000fe40008011605 */
[----:B------:R-:W-:Y:S02]  /*49b0*/  USEL UR5, UR14, UR8, !UP0 ;  /* 0x000000080e057287 */ /* 0x000fe4000c000000 */
[----:B------:R-:W-:Y:S02]  /*49c0*/  UIMAD UR8, UR42, UR7, URZ ;  /* 0x000000072a0872a4 */ /* 0x000fe4000f8e02ff */
[----:B------:R-:W-:Y:S03]  /*49d0*/  UISETP.GE.AND UP0, UPT, UR6, UR4, UPT ;  /* 0x000000040600728c */ /* 0x000fe6000bf06270 */
[----:B------:R-:W-:Y:S01]  /*49e0*/  UMOV UR4, UR11 ;  /* 0x0000000b00047c82 */ /* 0x000fe20008000000 */
[----:B------:R-:W-:Y:S02]  /*49f0*/  UISETP.GE.OR UP0, UPT, UR5, UR8, UP0 ;  /* 0x000000080500728c */ /* 0x000fe40008706670 */
[----:B------:R-:W-:Y:S02]  /*4a00*/  USHF.R.U32.HI UR4, URZ, UR17, UR4 ;  /* 0x00000011ff047299 */ /* 0x000fe40008011604 */
[----:B------:R-:W-:Y:S02]  /*4a10*/  UIMAD.WIDE.U32 UR8, UR5, UR16, URZ ;  /* 0x00000010050872a5 */ /* 0x000fe4000f8e00ff */
[----:B------:R-:W-:Y:S04]  /*4a20*/  USEL UR10, UR6, UR4, !UP1 ;  /* 0x00000004060a7287 */ /* 0x000fe8000c800000 */
[----:B------:R-:W-:Y:S01]  /*4a30*/  UIADD3 UR11, UPT, UPT, -UR10, URZ, URZ ;  /* 0x000000ff0a0b7290 */ /* 0x000fe2000fffe1ff */
[----:B------:R-:W-:Y:S02]  /*4a40*/  @!UP0 UMOV UR4, UR9 ;  /* 0x0000000900048c82 */ /* 0x000fe40008000000 */
[----:B------:R-:W-:Y:S02]  /*4a50*/  @!UP0 USHF.R.U32.HI UR4, URZ, UR17, UR4 ;  /* 0x00000011ff048299 */ /* 0x000fe40008011604 */
[----:B------:R-:W-:Y:S02]  /*4a60*/  UIMAD UR8, UR42, UR11, UR6 ;  /* 0x0000000b2a0872a4 */ /* 0x000fe4000f8e0206 */
[----:B------:R-:W-:Y:S02]  /*4a70*/  @!UP0 USEL UR4, UR5, UR4, !UP1 ;  /* 0x0000000405048287 */ /* 0x000fe4000c800000 */
[----:B------:R-:W-:Y:S02]  /*4a80*/  UISETP.NE.AND UP1, UPT, UR22, URZ, UPT ;  /* 0x000000ff1600728c */ /* 0x000fe4000bf25270 */
[----:B------:R-:W-:Y:S02]  /*4a90*/  @!UP0 UIMAD UR8, UR7, UR8, UR4 ;  /* 0x00000008070882a4 */ /* 0x000fe4000f8e0204 */
[----:B------:R-:W-:Y:S02]  /*4aa0*/  @!UP0 UIADD3 UR9, UPT, UPT, UR10, -UR4, URZ ;  /* 0x800000040a098290 */ /* 0x000fe4000fffe0ff */
[----:B------:R-:W-:Y:S02]  /*4ab0*/  UIADD3 UR4, UPT, UPT, -UR5, URZ, URZ ;  /* 0x000000ff05047290 */ /* 0x000fe4000fffe1ff */
[----:B------:R-:W-:Y:S02]  /*4ac0*/  UIADD3 UR7, UPT, UPT, -UR6, URZ, URZ ;  /* 0x000000ff06077290 */ /* 0x000fe4000fffe1ff */
[----:B------:R-:W-:Y:S02]  /*4ad0*/  @!UP0 UIMAD UR6, UR9, UR42, UR5 ;  /* 0x0000002a090682a4 */ /* 0x000fe4000f8e0205 */
[----:B------:R-:W-:Y:S02]  /*4ae0*/  UIMAD UR14, UR15, UR4, UR14 ;  /* 0x000000040f0e72a4 */ /* 0x000fe4000f8e020e */
[----:B------:R-:W-:Y:S01]  /*4af0*/  UIMAD UR13, UR34, UR7, UR13 ;  /* 0x00000007220d72a4 */ /* 0x000fe2000f8e020d */
[----:B------:R-:W-:Y:S02]  /*4b00*/  @!UP0 UMOV UR5, UR8 ;  /* 0x0000000800058c82 */ /* 0x000fe40008000000 */
[----:B------:R-:W-:Y:S02]  /*4b10*/  UIMAD UR14, UR5, UR15, UR14 ;  /* 0x0000000f050e72a4 */ /* 0x000fe4000f8e020e */
[----:B------:R-:W-:Y:S11]  /*4b20*/  UIMAD UR13, UR6, UR34, UR13 ;  /* 0x00000022060d72a4 */ /* 0x000ff6000f8e020d */
[----:B------:R-:W-:Y:S01]  /*4b30*/  @!UPT UIADD3 URZ, UPT, UPT, URZ, URZ, URZ ;  /* 0x000000fffffff290 */ /* 0x000fe2000fffe0ff */
.L_x_85:
[----:B------:R-:W3:Y:S01]  /*4b40*/  @!UP3 LDCU.128 UR20, c[0x0][0xb10] ;  /* 0x00016200ff14b7ac */ /* 0x000ee20008000c00 */
[----:B------:R-:W-:Y:S04]  /*4b50*/  ISETP.NE.U32.AND P0, PT, RZ, UR28, PT ;  /* 0x0000001cff007c0c */ /* 0x000fe8000bf05070 */
[----:B------:R-:W-:Y:S01]  /*4b60*/  ISETP.NE.AND.EX P0, PT, RZ, UR29, PT, P0 ;  /* 0x0000001dff007c0c */ /* 0x000fe2000bf05300 */
[----:B------:R-:W4:Y:S01]  /*4b70*/  @!UP3 LDCU UR5, c[0x0][0xb0c] ;  /* 0x00016180ff05b7ac */ /* 0x000f220008000800 */
[----:B------:R-:W-:Y:S02]  /*4b80*/  USHF.L.U32 UR11, UR26, 0x6, URZ ;  /* 0x000000061a0b7899 */ /* 0x000fe400080006ff */
[----:B------:R-:W-:Y:S02]  /*4b90*/  USHF.L.U32 UR10, UR30, 0x6, URZ ;  /* 0x000000061e0a7899 */ /* 0x000fe400080006ff */
[----:B---3--:R-:W-:Y:S07]  /*4ba0*/  UIMAD.WIDE.U32 UR6, UR14, UR20, URZ ;  /* 0x000000140e0672a5 */ /* 0x008fee000f8e00ff */
[----:B------:R-:W-:Y:S01]  /*4bb0*/  @!UP3 UMOV UR4, UR7 ;  /* 0x000000070004bc82 */ /* 0x000fe20008000000 */
[----:B----4-:R-:W-:Y:S02]  /*4bc0*/  @!UP3 UISETP.NE.AND UP0, UPT, UR5, 0x1, UPT ;  /* 0x000000010500b88c */ /* 0x010fe4000bf05270 */
[----:B------:R-:W-:Y:S02]  /*4bd0*/  @!UP3 USHF.R.U32.HI UR4, URZ, UR21, UR4 ;  /* 0x00000015ff04b299 */ /* 0x000fe40008011604 */
[----:B------:R-:W-:Y:S02]  /*4be0*/  UIMAD.WIDE.U32 UR6, UR13, UR23, URZ ;  /* 0x000000170d0672a5 */ /* 0x000fe4000f8e00ff */
[----:B------:R-:W-:Y:S02]  /*4bf0*/  @!UP3 USEL UR8, UR14, UR4, !UP0 ;  /* 0x000000040e08b287 */ /* 0x000fe4000c000000 */
[----:B------:R-:W-:Y:S03]  /*4c00*/  @!UP3 UISETP.NE.AND UP0, UPT, UR22, 0x1, UPT ;  /* 0x000000011600b88c */ /* 0x000fe6000bf05270 */
[----:B------:R-:W-:Y:S02]  /*4c10*/  @!UP3 UMOV UR6, UR7 ;  /* 0x000000070006bc82 */ /* 0x000fe40008000000 */
[----:B------:R-:W3:Y:S02]  /*4c20*/  @!UP3 LDCU UR4, c[0x0][0xb20] ;  /* 0x00016400ff04b7ac */ /* 0x000ee40008000800 */
[----:B---3--:R-:W-:Y:S04]  /*4c30*/  @!UP3 USHF.R.U32.HI UR6, URZ, UR4, UR6 ;  /* 0x00000004ff06b299 */ /* 0x008fe80008011606 */
[----:B------:R-:W-:Y:S04]  /*4c40*/  @!UP3 USEL UR6, UR13, UR6, !UP0 ;  /* 0x000000060d06b287 */ /* 0x000fe8000c000000 */
[----:B------:R-:W-:Y:S02]  /*4c50*/  @!UP3 UIADD3 UR4, UPT, UPT, -UR8, UR6, URZ ;  /* 0x000000060804b290 */ /* 0x000fe4000fffe1ff */
[----:B------:R-:W-:Y:S02]  /*4c60*/  @!UP3 UIADD3 UR6, UPT, UPT, UR8, -UR6, URZ ;  /* 0x800000060806b290 */ /* 0x000fe4000fffe0ff */
[----:B------:R-:W-:Y:S02]  /*4c70*/  @!UP3 UIMAD UR14, UR4, UR5, UR14 ;  /* 0x00000005040eb2a4 */ /* 0x000fe4000f8e020e */
[----:B------:R-:W-:Y:S01]  /*4c80*/  @!UP3 UIMAD UR13, UR6, UR22, UR13 ;  /* 0x00000016060db2a4 */ /* 0x000fe2000f8e020d */
[----:B------:R-:W-:Y:S11]  /*4c90*/  BRA.U UP4, `(.L_x_86) ;  /* 0x0000000104107547 */ /* 0x000ff6000b800000 */
[----:B------:R-:W-:Y:S04]  /*4ca0*/  MOV R2, UR40 ;  /* 0x0000002800027c02 */ /* 0x000fe80008000f00 */
[----:B------:R-:W-:Y:S04]  /*4cb0*/  SHF.L.U32 R2, R2, 0x1f, RZ ;  /* 0x0000001f02027819 */ /* 0x000fe800000006ff */
[----:B------:R-:W3:Y:S02]  /*4cc0*/  SYNCS.PHASECHK.TRANS64.TRYWAIT P1, [UR24+0xf8], R2 ;  /* 0x0000f802ff0075a7 */ /* 0x000ee40008021118 */
[----:B---3--:R-:W-:Y:S05]  /*4cd0*/  @!P1 BRA `(.L_x_87) ;  /* 0x0000003800e09947 */ /* 0x008fea0003800000 */
.L_x_86:
[----:B------:R-:W-:Y:S05]  /*4ce0*/  BRA.U !UP6, `(.L_x_88) ;  /* 0x000000010e387547 */ /* 0x000fea000b800000 */
[----:B------:R-:W-:Y:S01]  /*4cf0*/  UPLOP3.LUT UP1, UPT, UPT, UPT, UP5, 0x80, 0x8 ;  /* 0x000000000008789c */ /* 0x000fe20003f2f050 */
[----:B--2---:R-:W-:Y:S01]  /*4d00*/  HFMA2 R0, -RZ, RZ, 0, 5.9604644775390625e-08 ;  /* 0x00000001ff007431 */ /* 0x004fe200000001ff */
[----:B------:R-:W2:Y:S01]  /*4d10*/  LDCU.64 UR8, c[0x0][0x358] ;  /* 0x00006b00ff0877ac */ /* 0x000ea20008000a00 */
[----:B------:R-:W-:Y:S03]  /*4d20*/  IMAD.MOV.U32 R53, RZ, RZ, 0x1 ;  /* 0x00000001ff357424 */ /* 0x000fe600078e00ff */
[----:B------:R-:W-:Y:S05]  /*4d30*/  PLOP3.LUT P1, PT, PT, PT, UP1, 0x80, 0x8 ;  /* 0x000000000008781c */ /* 0x000fea0003f2f018 */
[----:B------:R-:W3:Y:S01]  /*4d40*/  @UP1 LDCU.64 UR4, c[0x0][0x888] ;  /* 0x00011100ff0417ac */ /* 0x000ee20008000a00 */
[----:B------:R-:W-:Y:S07]  /*4d50*/  @UP1 UIMAD UR6, UR36, UR28, URZ ;  /* 0x0000001c240612a4 */ /* 0x000fee000f8e02ff */
[----:B------:R-:W-:Y:S01]  /*4d60*/  @!P1 PRMT R53, R0, 0x7610, R53 ;  /* 0x0000761000359816 */ /* 0x000fe20000000035 */
[----:B---3--:R-:W-:Y:S06]  /*4d70*/  @UP1 UIMAD.WIDE UR4, UR6, 0x4, UR4 ;  /* 0x00000004060418a5 */ /* 0x008fec000f8e0204 */
[----:B-----5:R-:W-:Y:S01]  /*4d80*/  IMAD.U32 R26, RZ, RZ, UR4 ;  /* 0x00000004ff1a7e24 */ /* 0x020fe2000f8e00ff */
[----:B------:R-:W-:Y:S04]  /*4d90*/  MOV R27, UR5 ;  /* 0x00000005001b7c02 */ /* 0x000fe80008000f00 */
[----:B------:R-:W3:Y:S01]  /*4da0*/  @!UP1 LDCU UR4, c[0x0][0x880] ;  /* 0x00011000ff0497ac */ /* 0x000ee20008000800 */
[----:B--2---:R4:W5:Y:S02]  /*4db0*/  @P1 LDG.E R26, desc[UR8][R26.64] ;  /* 0x000000081a1a1981 */ /* 0x004964000c1e1900 */
[----:B---34-:R-:W-:Y:S07]  /*4dc0*/  @!P1 IMAD.U32 R26, RZ, RZ, UR4 ;  /* 0x00000004ff1a9e24 */ /* 0x018fee000f8e00ff */
.L_x_88:
[----:B-----5:R-:W-:Y:S01]  /*4dd0*/  @!P0 FSETP.EQ.AND P2, PT, R26, RZ, PT ;  /* 0x000000ff1a00820b */ /* 0x020fe20003f42000 */
[----:B------:R-:W-:Y:S01]  /*4de0*/  @!UPT UIADD3 URZ, UPT, UPT, URZ, URZ, URZ ;  /* 0x000000fffffff290 */ /* 0x000fe2000fffe0ff */
[----:B------:R-:W-:Y:S11]  /*4df0*/  @!P0 BRA `(.L_x_89) ;  /* 0x0000000000148947 */ /* 0x000ff60003800000 */
[----:B------:R-:W-:Y:S02]  /*4e00*/  LOP3.LUT P0, RZ, R53, 0xff, RZ, 0xc0, !PT ;  /* 0x000000ff35ff7812 */ /* 0x000fe4000780c0ff */
[----:B------:R-:W-:Y:S04]  /*4e10*/  PLOP3.LUT P2, PT, PT, PT, UP1, 0x80, 0x8 ;  /* 0x000000000008781c */ /* 0x000fe80003f4f018 */
[----:B------:R-:W-:Y:S07]  /*4e20*/  PLOP3.LUT P2, PT, P2, PT, PT, 0x8, 0x80 ;  /* 0x000000000080781c */ /* 0x000fee000174e170 */
[----:B------:R-:W-:Y:S11]  /*4e30*/  @P0 FSETP.EQ.AND P2, PT, R26, RZ, PT ;  /* 0x000000ff1a00020b */ /* 0x000ff60003f42000 */
[----:B------:R-:W-:Y:S02]  /*4e40*/  @!UPT UIADD3 URZ, UPT, UPT, URZ, URZ, URZ ;  /* 0x000000fffffff290 */ /* 0x000fe4000fffe0ff */
.L_x_89:
[----:B------:R-:W-:Y:S01]  /*4e50*/  ULEA UR4, UR25, UR24, 0x3 ;  /* 0x0000001819047291 */ /* 0x000fe2000f8e18ff */
[----:B--2---:R-:W-:Y:S02]  /*4e60*/  SHF.L.U32 R2, R11, 0x1f, RZ ;  /* 0x0000001f0b027819 */ /* 0x004fe400000006ff */
[----:B------:R-:W-:Y:S04]  /*4e70*/  ELECT P1, URZ, PT ;  /* 0x0000000000ff782f */ /* 0x000fe80003820000 */
[----:B------:R-:W-:Y:S02]  /*4e80*/  PLOP3.LUT P1, PT, P2, P1, PT, 0xf2, 0x2f ;  /* 0x00000000002f781c */ /* 0x000fe40001723e72 */
[----:B------:R-:W2:Y:S02]  /*4e90*/  SYNCS.PHASECHK.TRANS64.TRYWAIT P0, [UR4+0xd8], R2 ;  /* 0x0000d802ff0075a7 */ /* 0x000ea40008001104 */
[----:B--2---:R-:W-:Y:S09]  /*4ea0*/  @!P0 BRA `(.L_x_90) ;  /* 0x0000003800848947 */ /* 0x004ff20003800000 */
.L_x_177:
[----:B------:R-:W-:Y:S01]  /*4eb0*/  VOTEU.ALL UP0, P1 ;  /* 0x0000000000ff7886 */ /* 0x000fe20000800000 */
[----:B--2---:R-:W-:Y:S01]  /*4ec0*/  @!P1 IADD3 R2, P0, PT, R12, 0x580, RZ ;  /* 0x000005800c029810 */ /* 0x004fe20007f1e0ff */
[----:B------:R-:W-:Y:S01]  /*4ed0*/  UIADD3 UR9, UPT, UPT, UR4, 0xc0, URZ ;  /* 0x000000c004097890 */ /* 0x000fe2000fffe0ff */
[----:B------:R-:W-:Y:S01]  /*4ee0*/  VIADD R10, R10, 0x1 ;  /* 0x000000010a0a7836 */ /* 0x000fe20000000000 */
[----:B------:R-:W-:Y:S01]  /*4ef0*/  UMOV UR22, 0x0 ;  /* 0x0000000000167882 */ /* 0x000fe20000000000 */
[----:B------:R-:W-:Y:S01]  /*4f00*/  @!UP0 ULEA UR5, UR25, UR24, 0xd ;  /* 0x0000001819058291 */ /* 0x000fe2000f8e68ff */
[----:B------:R-:W-:Y:S01]  /*4f10*/  @!P1 IMAD.X R0, RZ, RZ, R13, P0 ;  /* 0x000000ffff009224 */ /* 0x000fe200000e060d */
[----:B------:R-:W-:Y:S01]  /*4f20*/  @!P1 R2UR UR7, R2 ;  /* 0x00000000020792ca */ /* 0x000fe200000e0000 */
[----:B------:R-:W-:Y:S01]  /*4f30*/  @!P1 IMAD.MOV.U32 R2, RZ, RZ, 0x2000 ;  /* 0x00002000ff029424 */ /* 0x000fe200078e00ff */
[----:B------:R-:W-:Y:S02]  /*4f40*/  @!UP0 UIADD3 UR8, UPT, UPT, UR5, 0x400, URZ ;  /* 0x0000040005088890 */ /* 0x000fe4000fffe0ff */
[----:B------:R-:W-:Y:S01]  /*4f50*/  UIADD3 UR5, UPT, UPT, UR25, 0x1, URZ ;  /* 0x0000000119057890 */ /* 0x000fe2000fffe0ff */
[----:B------:R-:W-:Y:S01]  /*4f60*/  UMOV UR23, 0x10000000 ;  /* 0x1000000000177882 */ /* 0x000fe20000000000 */
[----:B------:R-:W-:Y:S02]  /*4f70*/  UMOV UR12, UR36 ;  /* 0x00000024000c7c82 */ /* 0x000fe40008000000 */
[----:B------:R-:W-:Y:S04]  /*4f80*/  UISETP.NE.AND UP0, UPT, UR5, 0x3, UPT ;  /* 0x000000030500788c */ /* 0x000fe8000bf05270 */
[----:B------:R-:W-:Y:S01]  /*4f90*/  USEL UR6, UR5, URZ, UP0 ;  /* 0x000000ff05067287 */ /* 0x000fe20008000000 */
[----:B------:R-:W-:Y:S01]  /*4fa0*/  @!P1 R2UR UR5, R0 ;  /* 0x00000000000592ca */ /* 0x000fe200000e0000 */
[----:B------:R-:W-:Y:S01]  /*4fb0*/  IMAD.U32 R4, RZ, RZ, UR7 ;  /* 0x00000007ff047e24 */ /* 0x000fe2000f8e00ff */
[----:B------:R-:W-:Y:S02]  /*4fc0*/  USEL UR20, URZ, 0x1, UP0 ;  /* 0x00000001ff147887 */ /* 0x000fe40008000000 */
[----:B------:R-:W-:Y:S01]  /*4fd0*/  VOTEU.ALL UP0, P1 ;  /* 0x0000000000ff7886 */ /* 0x000fe20000800000 */
[----:B------:R-:W-:Y:S01]  /*4fe0*/  UPRMT UR7, UR54, 0x654, UR9 ;  /* 0x0000065436077896 */ /* 0x000fe20008000009 */
[----:B------:R-:W-:Y:S02]  /*4ff0*/  @!P1 R2UR UR18, R4 ;  /* 0x00000000041292ca */ /* 0x000fe400000e0000 */
[----:B------:R-:W-:Y:S04]  /*5000*/  LOP3.LUT R11, R11, UR20, RZ, 0x3c, !PT ;  /* 0x000000140b0b7c12 */ /* 0x000fe8000f8e3cff */
[----:B------:R-:W-:Y:S01]  /*5010*/  SHF.L.U32 R0, R11, 0x1f, RZ ;  /* 0x0000001f0b007819 */ /* 0x000fe200000006ff */
[----:B------:R-:W-:Y:S01]  /*5020*/  IMAD.U32 R5, RZ, RZ, UR5 ;  /* 0x00000005ff057e24 */ /* 0x000fe2000f8e00ff */
[----:B------:R-:W-:Y:S04]  /*5030*/  ULEA UR5, UR6, UR24, 0x3 ;  /* 0x0000001806057291 */ /* 0x000fe8000f8e18ff */
[----:B------:R-:W-:Y:S11]  /*5040*/  @!P1 R2UR UR19, R5 ;  /* 0x00000000051392ca */ /* 0x000ff600000e0000 */
[----:B------:R-:W-:Y:S02]  /*5050*/  @!UPT UIADD3 URZ, UPT, UPT, URZ, URZ, URZ ;  /* 0x000000fffffff290 */ /* 0x000fe4000fffe0ff */
[----:B------:R2:W-:Y:S01]  /*5060*/  @!UP0 UTMALDG.3D [UR8], [UR18], desc[UR22] ;  /* 0x00001608120085b4 */ /* 0x0005e20008011000 */
[----:B------:R2:W-:Y:S01]  /*5070*/  @!P1 SYNCS.ARRIVE.TRANS64.RED.A0TR RZ, [UR4+0xc0], R2 ;  /* 0x0000c002ffff99a7 */ /* 0x0005e20008300404 */
[----:B------:R-:W-:Y:S01]  /*5080*/  SYNCS.ARRIVE.TRANS64.RED.A1T0 RZ, [UR7], RZ ;  /* 0x000000ffffff79a7 */ /* 0x000fe20008100407 */
[----:B------:R-:W3:Y:S02]  /*5090*/  SYNCS.PHASECHK.TRANS64.TRYWAIT P0, [UR5+0xd8], R0 ;  /* 0x0000d800ff0075a7 */ /* 0x000ee40008001105 */
[----:B--23--:R-:W-:Y:S05]  /*50a0*/  @!P0 BRA `(.L_x_91) ;  /* 0x00000038001c8947 */ /* 0x00cfea0003800000 */
.L_x_179:
[----:B------:R-:W-:Y:S01]  /*50b0*/  UIADD3 UR9, UPT, UPT, UR5, 0xc0, URZ ;  /* 0x000000c005097890 */ /* 0x000fe2000fffe0ff */
[----:B--2---:R-:W-:Y:S01]  /*50c0*/  @!P1 IADD3 R2, P0, PT, R12, 0x580, RZ ;  /* 0x000005800c029810 */ /* 0x004fe20007f1e0ff */
[----:B------:R-:W-:Y:S01]  /*50d0*/  UPLOP3.LUT UP4, UPT, UPT, UPT, UPT, 0x80, 0x8 ;  /* 0x000000000008789c */ /* 0x000fe20003f8f070 */
[----:B------:R-:W-:Y:S01]  /*50e0*/  R2UR UR22, R55 ;  /* 0x00000000371672ca */ /* 0x000fe200000e0000 */
[----:B------:R-:W-:Y:S01]  /*50f0*/  UMOV UR20, 0x0 ;  /* 0x0000000000147882 */ /* 0x000fe20000000000 */
[----:B------:R-:W-:Y:S01]  /*5100*/  UMOV UR21, 0x10000000 ;  /* 0x1000000000157882 */ /* 0x000fe20000000000 */
[----:B------:R-:W-:Y:S01]  /*5110*/  UMOV UR12, UR36 ;  /* 0x00000024000c7c82 */ /* 0x000fe20008000000 */
[----:B------:R-:W-:Y:S01]  /*5120*/  VOTEU.ALL UP0, P1 ;  /* 0x0000000000ff7886 */ /* 0x000fe20000800000 */
[----:B------:R-:W-:Y:S01]  /*5130*/  @!P1 IMAD.X R0, RZ, RZ, R13, P0 ;  /* 0x000000ffff009224 */ /* 0x000fe200000e060d */
[----:B------:R-:W-:Y:S01]  /*5140*/  R2UR UR19, R56 ;  /* 0x00000000381372ca */ /* 0x000fe200000e0000 */
[----:B------:R-:W-:Y:S01]  /*5150*/  UMOV UR36, UR27 ;  /* 0x0000001b00247c82 */ /* 0x000fe20008000000 */
[C---:B------:R-:W-:Y:S01]  /*5160*/  ISETP.NE.AND P0, PT, R10.reuse, 0x2, PT ;  /* 0x000000020a00780c */ /* 0x040fe20003f05270 */
[----:B------:R-:W-:Y:S02]  /*5170*/  @!UP0 ULEA UR4, UR6, UR24, 0xd ;  /* 0x0000001806048291 */ /* 0x000fe4000f8e68ff */
[----:B------:R-:W-:Y:S01]  /*5180*/  @!UP0 UIADD3 UR10, UPT, UPT, UR10, 0x20, URZ ;  /* 0x000000200a0a8890 */ /* 0x000fe2000fffe0ff */
[----:B------:R-:W-:Y:S01]  /*5190*/  SEL R10, R10, RZ, P0 ;  /* 0x000000ff0a0a7207 */ /* 0x000fe20000000000 */
[----:B------:R-:W-:Y:S02]  /*51a0*/  @!UP0 UIADD3 UR8, UPT, UPT, UR4, 0x400, URZ ;  /* 0x0000040004088890 */ /* 0x000fe4000fffe0ff */
[----:B------:R-:W-:Y:S01]  /*51b0*/  UIADD3 UR4, UPT, UPT, UR6, 0x1, URZ ;  /* 0x0000000106047890 */ /* 0x000fe2000fffe0ff */
[----:B------:R-:W-:Y:S01]  /*51c0*/  @!P1 R2UR UR6, R2 ;  /* 0x00000000020692ca */ /* 0x000fe200000e0000 */
[----:B------:R-:W-:Y:S02]  /*51d0*/  UIADD3 UR30, UPT, UPT, UR13, UR22, URZ ;  /* 0x000000160d1e7290 */ /* 0x000fe4000fffe0ff */
[----:B------:R-:W-:Y:S02]  /*51e0*/  UISETP.NE.AND UP0, UPT, UR4, 0x3, UPT ;  /* 0x000000030400788c */ /* 0x000fe4000bf05270 */
[----:B------:R-:W-:Y:S02]  /*51f0*/  UIADD3 UR26, UPT, UPT, UR14, UR19, URZ ;  /* 0x000000130e1a7290 */ /* 0x000fe4000fffe0ff */
[----:B------:R-:W-:Y:S01]  /*5200*/  USEL UR25, UR4, URZ, UP0 ;  /* 0x000000ff04197287 */ /* 0x000fe20008000000 */
[----:B------:R-:W-:Y:S01]  /*5210*/  @!P1 R2UR UR4, R0 ;  /* 0x00000000000492ca */ /* 0x000fe200000e0000 */
[----:B------:R-:W-:Y:S01]  /*5220*/  USEL UR18, URZ, 0x1, UP0 ;  /* 0x00000001ff127887 */ /* 0x000fe20008000000 */
[----:B------:R-:W-:Y:S01]  /*5230*/  SEL R0, RZ, 0x1, P0 ;  /* 0x00000001ff007807 */ /* 0x000fe20000000000 */
[----:B------:R-:W-:Y:S02]  /*5240*/  VOTEU.ALL UP0, P1 ;  /* 0x0000000000ff7886 */ /* 0x000fe40000800000 */
[----:B------:R-:W-:Y:S01]  /*5250*/  IMAD.U32 R4, RZ, RZ, UR6 ;  /* 0x00000006ff047e24 */ /* 0x000fe2000f8e00ff */
[----:B------:R-:W-:Y:S02]  /*5260*/  LOP3.LUT R9, R9, R0, RZ, 0x3c, !PT ;  /* 0x0000000009097212 */ /* 0x000fe400078e3cff */
[----:B------:R-:W-:Y:S02]  /*5270*/  LOP3.LUT R11, R11, UR18, RZ, 0x3c, !PT ;  /* 0x000000120b0b7c12 */ /* 0x000fe4000f8e3cff */
[----:B------:R-:W-:Y:S03]  /*5280*/  @!P1 R2UR UR6, R4 ;  /* 0x00000000040692ca */ /* 0x000fe600000e0000 */
[----:B------:R-:W-:Y:S01]  /*5290*/  IMAD.U32 R5, RZ, RZ, UR4 ;  /* 0x00000004ff057e24 */ /* 0x000fe2000f8e00ff */
[----:B------:R-:W-:Y:S04]  /*52a0*/  UPRMT UR4, UR54, 0x654, UR9 ;  /* 0x0000065436047896 */ /* 0x000fe80008000009 */
[----:B------:R-:W-:Y:S11]  /*52b0*/  @!P1 R2UR UR7, R5 ;  /* 0x00000000050792ca */ /* 0x000ff600000e0000 */
[----:B------:R-:W-:Y:S02]  /*52c0*/  @!UPT UIADD3 URZ, UPT, UPT, URZ, URZ, URZ ;  /* 0x000000fffffff290 */ /* 0x000fe4000fffe0ff */
[----:B------:R2:W-:Y:S01]  /*52d0*/  @!UP0 UTMALDG.3D [UR8], [UR6], desc[UR20] ;  /* 0x00001408060085b4 */ /* 0x0005e20008011000 */
[----:B------:R2:W-:Y:S01]  /*52e0*/  @!P1 SYNCS.ARRIVE.TRANS64.RED.A0TR RZ, [UR5+0xc0], R3 ;  /* 0x0000c003ffff99a7 */ /* 0x0005e20008300405 */
[----:B------:R-:W-:Y:S01]  /*52f0*/  SYNCS.ARRIVE.TRANS64.RED.A1T0 RZ, [UR4], RZ ;  /* 0x000000ffffff79a7 */ /* 0x000fe20008100404 */
[----:B------:R-:W-:Y:S05]  /*5300*/  BRA.U UP2, `(.L_x_92) ;  /* 0xfffffff102d07547 */ /* 0x000fea000b83ffff */
[----:B------:R-:W-:Y:S01]  /*5310*/  UIADD3 UR24, UPT, UPT, UR24, 0xd8, URZ ;  /* 0x000000d818187890 */ /* 0x000fe2000fffe0ff */
[----:B------:R-:W-:-:S03]  /*5320*/  SHF.L.U32 R2, R11, 0x1f, RZ ;  /* 0x0000001f0b027819 */ /* 0x000fc600000006ff */
[----:B------:R-:W-:-:S09]  /*5330*/  ULEA UR4, UR25, UR24, 0x3 ;  /* 0x0000001819047291 */ /* 0x000fd2000f8e18ff */
[----:B------:R-:W3:Y:S02]  /*5340*/  SYNCS.PHASECHK.TRANS64.TRYWAIT P0, [UR4], R2 ;  /* 0x00000002ff0075a7 */ /* 0x000ee40008001104 */
[----:B---3--:R-:W-:Y:S05]  /*5350*/  @!P0 BRA `(.L_x_93) ;  /* 0x0000003400888947 */ /* 0x008fea0003800000 */
.L_x_181:
[----:B------:R-:W-:-:S04]  /*5360*/  UIADD3 UR4, UPT, UPT, UR25, 0x1, URZ ;  /* 0x0000000119047890 */ /* 0x000fc8000fffe0ff */
[----:B------:R-:W-:-:S04]  /*5370*/  UISETP.NE.AND UP0, UPT, UR4, 0x3, UPT ;  /* 0x000000030400788c */ /* 0x000fc8000bf05270 */
[----:B--2---:R-:W-:Y:S02]  /*5380*/  USEL UR6, URZ, 0x1, UP0 ;  /* 0x00000001ff067887 */ /* 0x004fe40008000000 */
[----:B------:R-:W-:-:S04]  /*5390*/  USEL UR4, UR4, URZ, UP0 ;  /* 0x000000ff04047287 */ /* 0x000fc80008000000 */
[----:B------:R-:W-:Y:S01]  /*53a0*/  ULEA UR5, UR4, UR24, 0x3 ;  /* 0x0000001804057291 */ /* 0x000fe2000f8e18ff */
[----:B------:R-:W-:-:S04]  /*53b0*/  LOP3.LUT R11, R11, UR6, RZ, 0x3c, !PT ;  /* 0x000000060b0b7c12 */ /* 0x000fc8000f8e3cff */
[----:B---3--:R-:W-:-:S04]  /*53c0*/  SHF.L.U32 R2, R11, 0x1f, RZ ;  /* 0x0000001f0b027819 */ /* 0x008fc800000006ff */
[----:B------:R-:W2:Y:S02]  /*53d0*/  SYNCS.PHASECHK.TRANS64.TRYWAIT P0, [UR5], R2 ;  /* 0x00000002ff0075a7 */ /* 0x000ea40008001105 */
[----:B--2---:R-:W-:Y:S05]  /*53e0*/  @!P0 BRA `(.L_x_94) ;  /* 0x00000034007c8947 */ /* 0x004fea0003800000 */
.L_x_183:
[----:B------:R-:W-:-:S04]  /*53f0*/  UIADD3 UR4, UPT, UPT, UR4, 0x1, URZ ;  /* 0x0000000104047890 */ /* 0x000fc8000fffe0ff */
[----:B------:R-:W-:-:S04]  /*5400*/  UISETP.NE.AND UP0, UPT, UR4, 0x3, UPT ;  /* 0x000000030400788c */ /* 0x000fc8000bf05270 */
[----:B------:R-:W-:Y:S02]  /*5410*/  USEL UR5, URZ, 0x1, UP0 ;  /* 0x00000001ff057887 */ /* 0x000fe40008000000 */
[----:B------:R-:W-:-:S04]  /*5420*/  USEL UR4, UR4, URZ, UP0 ;  /* 0x000000ff04047287 */ /* 0x000fc80008000000 */
[----:B------:R-:W-:Y:S01]  /*5430*/  ULEA UR4, UR4, UR24, 0x3 ;  /* 0x0000001804047291 */ /* 0x000fe2000f8e18ff */
[----:B--2---:R-:W-:-:S04]  /*5440*/  LOP3.LUT R2, R11, UR5, RZ, 0x3c, !PT ;  /* 0x000000050b027c12 */ /* 0x004fc8000f8e3cff */
[----:B------:R-:W-:Y:S01]  /*5450*/  SHF.L.U32 R2, R2, 0x1f, RZ ;  /* 0x0000001f02027819 */ /* 0x000fe200000006ff */
[----:B------:R-:W-:-:S07]  /*5460*/  IMAD.U32 R0, RZ, RZ, UR4 ;  /* 0x00000004ff007e24 */ /* 0x000fce000f8e00ff */
.L_x_95:
[----:B--2---:R2:W3:Y:S02]  /*5470*/  SYNCS.PHASECHK.TRANS64.TRYWAIT P0, [R0+URZ], R2 ;  /* 0x00000002000075a7 */ /* 0x0044e400080011ff */
[----:B---3--:R-:W-:Y:S05]  /*5480*/  @!P0 NANOSLEEP.SYNCS 0x989680 ;  /* 0x009896800000895d */ /* 0x008fea0003900000 */
[----:B------:R-:W3:Y:S02]  /*5490*/  @!P0 SYNCS.PHASECHK.TRANS64 P0, [R0+URZ], R2 ;  /* 0x00000002000085a7 */ /* 0x000ee400080010ff */
[----:B-1-3--:R-:W-:Y:S05]  /*54a0*/  @P0 EXIT ;  /* 0x000000000000094d */ /* 0x00afea0003800000 */
[----:B------:R-:W-:Y:S05]  /*54b0*/  BRA `(.L_x_95) ;  /* 0xfffffffc00ec7947 */ /* 0x000fea000383ffff */
.L_x_83:
[----:B------:R-:W-:-:S06]  /*54c0*/  UISETP.GE.AND UP0, UPT, UR18, 0x4, UPT ;  /* 0x000000041200788c */ /* 0x000fcc000bf06270 */
[----:B------:R-:W-:-:S13]  /*54d0*/  PLOP3.LUT P0, PT, PT, PT, UP0, 0x80, 0x8 ;  /* 0x000000000008781c */ /* 0x000fda0003f0f008 */
[----:B-1----:R-:W-:Y:S05]  /*54e0*/  @!P0 EXIT ;  /* 0x000000000000894d */ /* 0x002fea0003800000 */
[----:B------:R-:W-:Y:S01]  /*54f0*/  BAR.SYNC.DEFER_BLOCKING 0x6, 0xa0 ;  /* 0x0182800000007b1d */ /* 0x000fe20000010000 */
[C---:B------:R-:W-:Y:S01]  /*5500*/  IMAD.SHL.U32 R4, R64.reuse, 0x20, RZ ;  /* 0x0000002040047824 */ /* 0x040fe200078e00ff */
[C---:B------:R-:W-:Y:S01]  /*5510*/  R2P PR, R64.reuse, 0x6 ;  /* 0x0000000640007804 */ /* 0x040fe20000000000 */
[C---:B------:R-:W-:Y:S01]  /*5520*/  IMAD.SHL.U32 R2, R64.reuse, 0x4, RZ ;  /* 0x0000000440027824 */ /* 0x040fe200078e00ff */
[----:B------:R-:W-:Y:S01]  /*5530*/  CS2R R60, SRZ ;  /* 0x00000000003c7805 */ /* 0x000fe2000001ff00 */
[----:B------:R-:W-:Y:S01]  /*5540*/  IMAD.U32 R23, R64, 0x10000, RZ ;  /* 0x0001000040177824 */ /* 0x000fe200078e00ff */
[----:B------:R-:W-:Y:S01]  /*5550*/  UMOV UR44, 0x400 ;  /* 0x00000400002c7882 */ /* 0x000fe20000000000 */
[----:B------:R-:W1:Y:S01]  /*5560*/  LDCU.64 UR4, c[0x0][0x890] ;  /* 0x00011200ff0477ac */ /* 0x000e620008000a00 */
[----:B------:R-:W2:Y:S01]  /*5570*/  LDC.64 R50, c[0x0][0x8b0] ;  /* 0x00022c00ff327b82 */ /* 0x000ea20000000a00 */
[----:B------:R-:W-:Y:S01]  /*5580*/  LOP3.LUT R3, R4, 0xe0, RZ, 0xc0, !PT ;  /* 0x000000e004037812 */ /* 0x000fe200078ec0ff */
[----:B------:R-:W-:Y:S01]  /*5590*/  IMAD.SHL.U32 R52, R64, 0x10, RZ ;  /* 0x0000001040347824 */ /* 0x000fe200078e00ff */
[----:B------:R-:W-:Y:S01]  /*55a0*/  ULEA UR44, UR54, UR44, 0x18 ;  /* 0x0000002c362c7291 */ /* 0x000fe2000f8ec0ff */
[----:B------:R-:W-:Y:S01]  /*55b0*/  LOP3.LUT R4, R4, 0x100, RZ, 0xc0, !PT ;  /* 0x0000010004047812 */ /* 0x000fe200078ec0ff */
[----:B------:R-:W-:Y:S01]  /*55c0*/  IMAD.MOV.U32 R63, RZ, RZ, 0x8 ;  /* 0x00000008ff3f7424 */ /* 0x000fe200078e00ff */
[----:B------:R-:W-:Y:S01]  /*55d0*/  LOP3.LUT R2, R3, 0x1c, R2, 0xf8, !PT ;  /* 0x0000001c03027812 */ /* 0x000fe200078ef802 */
[----:B------:R-:W-:Y:S01]  /*55e0*/  IMAD.MOV.U32 R62, RZ, RZ, 0x10 ;  /* 0x00000010ff3e7424 */ /* 0x000fe200078e00ff */
[----:B------:R-:W3:Y:S01]  /*55f0*/  LDC.64 R48, c[0x0][0x8a8] ;  /* 0x00022a00ff307b82 */ /* 0x000ee20000000a00 */
[----:B------:R-:W-:Y:S01]  /*5600*/  SHF.R.U32.HI R3, RZ, 0x2, R64 ;  /* 0x00000002ff037819 */ /* 0x000fe20000011640 */
[----:B------:R-:W-:Y:S01]  /*5610*/  IMAD.MOV.U32 R22, RZ, RZ, RZ ;  /* 0x000000ffff167224 */ /* 0x000fe200078e00ff */
[----:B------:R-:W-:Y:S01]  /*5620*/  LOP3.LUT R23, R23, 0x600000, RZ, 0xc0, !PT ;  /* 0x0060000017177812 */ /* 0x000fe200078ec0ff */
[----:B------:R-:W-:Y:S01]  /*5630*/  IMAD.MOV.U32 R59, RZ, RZ, RZ ;  /* 0x000000ffff3b7224 */ /* 0x000fe200078e00ff */
[----:B------:R-:W-:Y:S01]  /*5640*/  LOP3.LUT R52, R4, 0x600, R52, 0xf8, !PT ;  /* 0x0000060004347812 */ /* 0x000fe200078ef834 */
[----:B------:R-:W4:Y:S01]  /*5650*/  LDCU UR63, c[0x0][0x370] ;  /* 0x00006e00ff3f77ac */ /* 0x000f220008000800 */
[----:B------:R-:W-:Y:S01]  /*5660*/  LOP3.LUT R2, R2, 0x4, R3, 0x78, !PT ;  /* 0x0000000402027812 */ /* 0x000fe200078e7803 */
[----:B------:R-:W4:Y:S01]  /*5670*/  LDS R0, [UR44+0x1b0] ;  /* 0x0001b02cff007984 */ /* 0x000f220008000800 */
[----:B-1----:R-:W-:Y:S01]  /*5680*/  IMAD.U32 R66, RZ, RZ, UR4 ;  /* 0x00000004ff427e24 */ /* 0x002fe2000f8e00ff */
[----:B------:R-:W-:Y:S01]  /*5690*/  UIADD3 UR4, UPT, UPT, UR44, 0x400, URZ ;  /* 0x000004002c047890 */ /* 0x000fe2000fffe0ff */
[----:B------:R-:W-:Y:S01]  /*56a0*/  LOP3.LUT R52, R52, R2, RZ, 0xfc, !PT ;  /* 0x0000000234347212 */ /* 0x000fe200078efcff */
[----:B------:R-:W-:Y:S01]  /*56b0*/  IMAD.U32 R65, RZ, RZ, UR5 ;  /* 0x00000005ff417e24 */ /* 0x000fe2000f8e00ff */
[----:B------:R-:W-:Y:S01]  /*56c0*/  LOP3.LUT R64, R64, 0x60, RZ, 0xc0, !PT ;  /* 0x0000006040407812 */ /* 0x000fe200078ec0ff */
[----:B------:R-:W1:Y:S01]  /*56d0*/  LDCU UR43, c[0x0][0xb0c] ;  /* 0x00016180ff2b77ac */ /* 0x000e620008000800 */
[----:B------:R-:W-:Y:S01]  /*56e0*/  SEL R63, R63, 0xfffffff8, !P1 ;  /* 0xfffffff83f3f7807 */ /* 0x000fe20004800000 */
[----:B------:R-:W-:Y:S01]  /*56f0*/  IMAD.U32 R68, RZ, RZ, UR4 ;  /* 0x00000004ff447e24 */ /* 0x000fe2000f8e00ff */
[----:B------:R-:W-:Y:S01]  /*5700*/  SEL R62, R62, 0xfffffff0, !P2 ;  /* 0xfffffff03e3e7807 */ /* 0x000fe20005000000 */
[----:B------:R-:W1:Y:S01]  /*5710*/  LDCU UR39, c[0x0][0xb30] ;  /* 0x00016600ff2777ac */ /* 0x000e620008000800 */
[----:B------:R-:W1:Y:S01]  /*5720*/  LDCU.64 UR60, c[0x0][0x888] ;  /* 0x00011100ff3c77ac */ /* 0x000e620008000a00 */
[----:B------:R-:W1:Y:S01]  /*5730*/  LDCU.64 UR40, c[0x0][0xb28] ;  /* 0x00016500ff2877ac */ /* 0x000e620008000a00 */
[----:B------:R-:W1:Y:S01]  /*5740*/  LDCU.128 UR56, c[0x0][0xb10] ;  /* 0x00016200ff3877ac */ /* 0x000e620008000c00 */
[----:B------:R-:W1:Y:S01]  /*5750*/  LDCU UR62, c[0x0][0x374] ;  /* 0x00006e80ff3e77ac */ /* 0x000e620008000800 */
[----:B------:R-:W-:Y:S01]  /*5760*/  UMOV UR55, 0x1 ;  /* 0x0000000100377882 */ /* 0x000fe20000000000 */
[----:B------:R-:W-:Y:S01]  /*5770*/  UMOV UR46, URZ ;  /* 0x000000ff002e7c82 */ /* 0x000fe20008000000 */
[----:B------:R-:W-:Y:S01]  /*5780*/  UMOV UR53, URZ ;  /* 0x000000ff00357c82 */ /* 0x000fe20008000000 */
[----:B------:R-:W-:Y:S01]  /*5790*/  UMOV UR52, URZ ;  /* 0x000000ff00347c82 */ /* 0x000fe20008000000 */
[----:B-1234-:R-:W-:-:S07]  /*57a0*/  IMAD.IADD R23, R0, 0x1, R23 ;  /* 0x0000000100177824 */ /* 0x01efce00078e0217 */
.L_x_126:
[C---:B------:R-:W-:Y:S02]  /*57b0*/  LEA R0, R59.reuse, UR44, 0x3 ;  /* 0x0000002c3b007c11 */ /* 0x040fe4000f8e18ff */
[----:B------:R-:W-:Y:S02]  /*57c0*/  SHF.L.U32 R2, R60, 0x1f, RZ ;  /* 0x0000001f3c027819 */ /* 0x000fe400000006ff */
[----:B------:R-:W-:Y:S02]  /*57d0*/  LEA R4, R59, UR44, 0x4 ;  /* 0x0000002c3b047c11 */ /* 0x000fe4000f8e20ff */
[----:B------:R-:W1:Y:S02]  /*57e0*/  SYNCS.PHASECHK.TRANS64.TRYWAIT P0, [R0+URZ+0x100], R2 ;  /* 0x00010002000075a7 */ /* 0x000e6400080011ff */
[----:B-1----:R-:W-:Y:S05]  /*57f0*/  @!P0 BRA `(.L_x_96) ;  /* 0x0000003000908947 */ /* 0x002fea0003800000 */
.L_x_184:
[----:B------:R-:W-:Y:S01]  /*5800*/  R2UR UR7, R67 ;  /* 0x00000000430772ca */ /* 0x000fe200000e0000 */
[----:B------:R-:W2:Y:S01]  /*5810*/  LDS.128 R4, [R4+0x190] ;  /* 0x0001900004047984 */ /* 0x000ea20000000c00 */
[----:B-1----:R-:W-:Y:S01]  /*5820*/  VIADD R0, R0, 0x110 ;  /* 0x0000011000007836 */ /* 0x002fe20000000000 */
[----:B------:R-:W-:Y:S04]  /*5830*/  UISETP.GE.AND UP0, UPT, UR42, 0x1, UPT ;  /* 0x000000012a00788c */ /* 0x000fe8000bf06270 */
[----:B------:R-:W-:Y:S01]  /*5840*/  PRMT R0, RZ, 0x654, R0 ;  /* 0x00000654ff007816 */ /* 0x000fe20000000000 */
[----:B------:R-:W-:Y:S01]  /*5850*/  @!PT LDS RZ, [RZ] ;  /* 0x00000000fffff984 */ /* 0x000fe20000000800 */
[----:B------:R-:W-:Y:S01]  /*5860*/  @!PT LDS RZ, [RZ] ;  /* 0x00000000fffff984 */ /* 0x000fe20000000800 */
[----:B------:R-:W-:Y:S01]  /*5870*/  @!PT LDS RZ, [RZ] ;  /* 0x00000000fffff984 */ /* 0x000fe20000000800 */
[----:B------:R-:W-:Y:S01]  /*5880*/  @!PT LDS RZ, [RZ] ;  /* 0x00000000fffff984 */ /* 0x000fe20000000800 */
[----:B------:R1:W-:Y:S06]  /*5890*/  MEMBAR.ALL.CTA ;  /* 0x0000000000007992 */ /* 0x0003ec0000008000 */
[----:B-1----:R-:W1:Y:S02]  /*58a0*/  FENCE.VIEW.ASYNC.S ;  /* 0x00000000000073c6 */ /* 0x002e640000000000 */
[----:B-1----:R1:W-:Y:S01]  /*58b0*/  SYNCS.ARRIVE.TRANS64.RED.A1T0 RZ, [R0+URZ], RZ ;  /* 0x000000ff00ff79a7 */ /* 0x0023e200081004ff */
[----:B--2---:R-:W-:Y:S11]  /*58c0*/  LOP3.LUT P0, RZ, R6, 0x1, RZ, 0xc0, !PT ;  /* 0x0000000106ff7812 */ /* 0x004ff6000780c0ff */
[----:B------:R-:W-:Y:S02]  /*58d0*/  @!UPT UIADD3 URZ, UPT, UPT, URZ, URZ, URZ ;  /* 0x000000fffffff290 */ /* 0x000fe4000fffe0ff */
[----:B------:R-:W-:Y:S01]  /*58e0*/  VOTEU.ANY UP1, P0 ;  /* 0x0000000000ff7886 */ /* 0x000fe20000020100 */
[----:B------:R-:W-:Y:S01]  /*58f0*/  PLOP3.LUT P0, PT, PT, PT, UP1, 0x80, 0x8 ;  /* 0x000000000008781c */ /* 0x000fe20003f0f018 */
[----:B------:R-:W-:Y:S06]  /*5900*/  UP2UR UR4, UPR, URZ, 0x2 ;  /* 0x00000002ff047883 */ /* 0x000fec0008000000 */
[----:B------:R-:W-:Y:S06]  /*5910*/  IMAD.U32 R69, RZ, RZ, UR4 ;  /* 0x00000004ff457e24 */ /* 0x000fec000f8e00ff */
[----:B------:R-:W-:Y:S02]  /*5920*/  @P0 SHF.R.U32.HI R2, RZ, 0x10, R5 ;  /* 0x00000010ff020819 */ /* 0x000fe40000011605 */
[----:B------:R-:W-:Y:S02]  /*5930*/  @P0 MOV R3, R4 ;  /* 0x0000000400030202 */ /* 0x000fe40000000f00 */
[----:B------:R-:W-:Y:S02]  /*5940*/  @P0 R2UR UR4, R2 ;  /* 0x00000000020402ca */ /* 0x000fe400000e0000 */
[----:B------:R-:W-:Y:S02]  /*5950*/  @P0 LOP3.LUT R4, R5, 0xffff, RZ, 0xc0, !PT ;  /* 0x0000ffff05040812 */ /* 0x000fe400078ec0ff */
[----:B------:R-:W-:Y:S02]  /*5960*/  @P0 R2UR UR6, R3 ;  /* 0x00000000030602ca */ /* 0x000fe400000e0000 */
[----:B------:R-:W-:Y:S07]  /*5970*/  @P0 R2UR UR5, R4 ;  /* 0x00000000040502ca */ /* 0x000fee00000e0000 */
[----:B------:R-:W-:Y:S02]  /*5980*/  @UP1 UMOV UR7, UR4 ;  /* 0x0000000400071c82 */ /* 0x000fe40008000000 */
[----:B------:R-:W-:Y:S02]  /*5990*/  IMAD.U32 R67, RZ, RZ, UR7 ;  /* 0x00000007ff437e24 */ /* 0x000fe4000f8e00ff */
[----:B------:R-:W-:Y:S02]  /*59a0*/  @UP1 UMOV UR38, UR6 ;  /* 0x0000000600261c82 */ /* 0x000fe40008000000 */
[----:B------:R-:W-:Y:S01]  /*59b0*/  @UP1 UMOV UR37, UR5 ;  /* 0x0000000500251c82 */ /* 0x000fe20008000000 */
[----:B-1----:R-:W-:Y:S05]  /*59c0*/  BRA.U !UP0, `(.L_x_97) ;  /* 0x0000000108cc7547 */ /* 0x002fea000b800000 */
[----:B------:R-:W1:Y:S01]  /*59d0*/  LDCU UR12, c[0x0][0xb20] ;  /* 0x00016400ff0c77ac */ /* 0x000e620008000800 */
[----:B------:R-:W-:Y:S02]  /*59e0*/  UIMAD.WIDE.U32 UR4, UR62, UR59, URZ ;  /* 0x0000003b3e0472a5 */ /* 0x000fe4000f8e00ff */
[----:B------:R-:W-:Y:S02]  /*59f0*/  UIMAD.WIDE.U32 UR6, UR63, UR56, URZ ;  /* 0x000000383f0672a5 */ /* 0x000fe4000f8e00ff */
[----:B------:R-:W-:Y:S02]  /*5a00*/  UISETP.NE.AND UP0, UPT, UR58, 0x1, UPT ;  /* 0x000000013a00788c */ /* 0x000fe4000bf05270 */
[----:B------:R-:W-:Y:S02]  /*5a10*/  UIMAD.WIDE.U32 UR8, UR37, UR59, URZ ;  /* 0x0000003b250872a5 */ /* 0x000fe4000f8e00ff */
[----:B------:R-:W-:Y:S02]  /*5a20*/  UIMAD.WIDE.U32 UR10, UR38, UR56, URZ ;  /* 0x00000038260a72a5 */ /* 0x000fe4000f8e00ff */
[----:B------:R-:W-:Y:S02]  /*5a30*/  UISETP.NE.AND UP1, UPT, UR43, 0x1, UPT ;  /* 0x000000012b00788c */ /* 0x000fe4000bf25270 */
[----:B------:R-:W-:Y:S01]  /*5a40*/  UISETP.NE.AND UP2, UPT, UR42, 0x1, UPT ;  /* 0x000000012a00788c */ /* 0x000fe2000bf45270 */
[----:B------:R-:W-:Y:S02]  /*5a50*/  UMOV UR4, UR5 ;  /* 0x0000000500047c82 */ /* 0x000fe40008000000 */
[----:B-1----:R-:W-:Y:S03]  /*5a60*/  USHF.R.U32.HI UR5, URZ, UR12, UR4 ;  /* 0x0000000cff057299 */ /* 0x002fe60008011604 */
[----:B------:R-:W-:Y:S02]  /*5a70*/  UMOV UR4, UR7 ;  /* 0x0000000700047c82 */ /* 0x000fe40008000000 */
[----:B------:R-:W-:Y:S02]  /*5a80*/  USHF.R.U32.HI UR7, URZ, UR57, UR4 ;  /* 0x00000039ff077299 */ /* 0x000fe40008011604 */
[----:B------:R-:W-:Y:S02]  /*5a90*/  USEL UR4, UR62, UR5, !UP0 ;  /* 0x000000053e047287 */ /* 0x000fe4000c000000 */
[----:B------:R-:W-:Y:S01]  /*5aa0*/  USEL UR7, UR63, UR7, !UP1 ;  /* 0x000000073f077287 */ /* 0x000fe2000c800000 */
[----:B------:R-:W-:Y:S01]  /*5ab0*/  UMOV UR5, UR9 ;  /* 0x0000000900057c82 */ /* 0x000fe20008000000 */
[----:B------:R-:W-:Y:S02]  /*5ac0*/  UIMAD.WIDE.U32 UR8, UR4, UR40, URZ ;  /* 0x00000028040872a5 */ /* 0x000fe4000f8e00ff */
[----:B------:R-:W-:Y:S03]  /*5ad0*/  USHF.R.U32.HI UR6, URZ, UR12, UR5 ;  /* 0x0000000cff067299 */ /* 0x000fe60008011605 */
[----:B------:R-:W-:Y:S01]  /*5ae0*/  UMOV UR5, UR11 ;  /* 0x0000000b00057c82 */ /* 0x000fe20008000000 */
[----:B------:R-:W-:Y:S02]  /*5af0*/  UIMAD.WIDE.U32 UR10, UR7, UR40, URZ ;  /* 0x00000028070a72a5 */ /* 0x000fe4000f8e00ff */
[----:B------:R-:W-:Y:S02]  /*5b00*/  USHF.R.U32.HI UR12, URZ, UR57, UR5 ;  /* 0x00000039ff0c7299 */ /* 0x000fe40008011605 */
[----:B------:R-:W-:Y:S01]  /*5b10*/  USEL UR6, UR37, UR6, !UP0 ;  /* 0x0000000625067287 */ /* 0x000fe2000c000000 */
[----:B------:R-:W-:Y:S02]  /*5b20*/  UMOV UR5, UR9 ;  /* 0x0000000900057c82 */ /* 0x000fe40008000000 */
[----:B------:R-:W-:Y:S01]  /*5b30*/  UMOV UR10, UR11 ;  /* 0x0000000b000a7c82 */ /* 0x000fe20008000000 */
[----:B------:R-:W-:Y:S02]  /*5b40*/  @UP2 USHF.R.U32.HI UR4, URZ, UR41, UR5 ;  /* 0x00000029ff042299 */ /* 0x000fe40008011605 */
[----:B------:R-:W-:Y:S02]  /*5b50*/  @UP2 USHF.R.U32.HI UR7, URZ, UR41, UR10 ;  /* 0x00000029ff072299 */ /* 0x000fe4000801160a */
[----:B------:R-:W-:Y:S02]  /*5b60*/  UIMAD UR4, UR42, UR4, URZ ;  /* 0x000000042a0472a4 */ /* 0x000fe4000f8e02ff */
[----:B------:R-:W-:Y:S02]  /*5b70*/  UIMAD.WIDE.U32 UR10, UR6, UR40, URZ ;  /* 0x00000028060a72a5 */ /* 0x000fe4000f8e00ff */
[----:B------:R-:W-:Y:S02]  /*5b80*/  USEL UR5, UR38, UR12, !UP1 ;  /* 0x0000000c26057287 */ /* 0x000fe4000c800000 */
[----:B------:R-:W-:Y:S02]  /*5b90*/  UIMAD UR8, UR42, UR7, URZ ;  /* 0x000000072a0872a4 */ /* 0x000fe4000f8e02ff */
[----:B------:R-:W-:Y:S03]  /*5ba0*/  UISETP.GE.AND UP0, UPT, UR6, UR4, UPT ;  /* 0x000000040600728c */ /* 0x000fe6000bf06270 */
[----:B------:R-:W-:Y:S01]  /*5bb0*/  UMOV UR4, UR11 ;  /* 0x0000000b00047c82 */ /* 0x000fe20008000000 */
[----:B------:R-:W-:Y:S02]  /*5bc0*/  UISETP.GE.OR UP0, UPT, UR5, UR8, UP0 ;  /* 0x000000080500728c */ /* 0x000fe40008706670 */
[----:B------:R-:W-:Y:S02]  /*5bd0*/  USHF.R.U32.HI UR4, URZ, UR41, UR4 ;  /* 0x00000029ff047299 */ /* 0x000fe40008011604 */
[----:B------:R-:W-:Y:S02]  /*5be0*/  UIMAD.WIDE.U32 UR8, UR5, UR40, URZ ;  /* 0x00000028050872a5 */ /* 0x000fe4000f8e00ff */
[----:B------:R-:W-:Y:S02]  /*5bf0*/  USEL UR11, UR6, UR4, !UP2 ;  /* 0x00000004060b7287 */ /* 0x000fe4000d000000 */
[----:B------:R-:W-:Y:S02]  /*5c00*/  UIADD3 UR8, UPT, UPT, -UR5, URZ, URZ ;  /* 0x000000ff05087290 */ /* 0x000fe4000fffe1ff */
[----:B------:R-:W-:Y:S01]  /*5c10*/  UIADD3 UR10, UPT, UPT, -UR11, URZ, URZ ;  /* 0x000000ff0b0a7290 */ /* 0x000fe2000fffe1ff */
[----:B------:R-:W-:Y:S01]  /*5c20*/  @!UP0 UMOV UR4, UR9 ;  /* 0x0000000900048c82 */ /* 0x000fe20008000000 */
[----:B------:R-:W-:Y:S02]  /*5c30*/  UIADD3 UR9, UPT, UPT, -UR6, URZ, URZ ;  /* 0x000000ff06097290 */ /* 0x000fe4000fffe1ff */
[----:B------:R-:W-:Y:S02]  /*5c40*/  @!UP0 USHF.R.U32.HI UR4, URZ, UR41, UR4 ;  /* 0x00000029ff048299 */ /* 0x000fe40008011604 */
[----:B------:R-:W-:Y:S02]  /*5c50*/  UIMAD UR10, UR42, UR10, UR6 ;  /* 0x0000000a2a0a72a4 */ /* 0x000fe4000f8e0206 */
[----:B------:R-:W-:Y:S04]  /*5c60*/  @!UP0 USEL UR4, UR5, UR4, !UP2 ;  /* 0x0000000405048287 */ /* 0x000fe8000d000000 */
[----:B------:R-:W-:Y:S02]  /*5c70*/  @!UP0 UIMAD UR10, UR7, UR10, UR4 ;  /* 0x0000000a070a82a4 */ /* 0x000fe4000f8e0204 */
[----:B------:R-:W-:Y:S02]  /*5c80*/  @!UP0 UIADD3 UR11, UPT, UPT, UR11, -UR4, URZ ;  /* 0x800000040b0b8290 */ /* 0x000fe4000fffe0ff */
[----:B------:R-:W-:Y:S02]  /*5c90*/  UIMAD UR7, UR43, UR8, UR38 ;  /* 0x000000082b0772a4 */ /* 0x000fe4000f8e0226 */
[----:B------:R-:W-:Y:S02]  /*5ca0*/  @!UP0 UIMAD UR6, UR11, UR42, UR5 ;  /* 0x0000002a0b0682a4 */ /* 0x000fe4000f8e0205 */
[----:B------:R-:W-:Y:S01]  /*5cb0*/  UIMAD UR4, UR58, UR9, UR37 ;  /* 0x000000093a0472a4 */ /* 0x000fe2000f8e0225 */
[----:B------:R-:W-:Y:S02]  /*5cc0*/  @!UP0 UMOV UR5, UR10 ;  /* 0x0000000a00058c82 */ /* 0x000fe40008000000 */
[----:B------:R-:W-:Y:S02]  /*5cd0*/  UIMAD UR38, UR5, UR43, UR7 ;  /* 0x0000002b052672a4 */ /* 0x000fe4000f8e0207 */
[----:B------:R-:W-:Y:S11]  /*5ce0*/  UIMAD UR37, UR6, UR58, UR4 ;  /* 0x0000003a062572a4 */ /* 0x000ff6000f8e0204 */
[----:B------:R-:W-:Y:S01]  /*5cf0*/  @!UPT UIADD3 URZ, UPT, UPT, URZ, URZ, URZ ;  /* 0x000000fffffff290 */ /* 0x000fe2000fffe0ff */
.L_x_97:
[----:B------:R-:W-:Y:S01]  /*5d00*/  UISETP.NE.AND UP0, UPT, UR39, 0x1, UPT ;  /* 0x000000012700788c */ /* 0x000fe2000bf05270 */
[----:B------:R-:W-:Y:S01]  /*5d10*/  R2UR UR11, R68 ;  /* 0x00000000440b72ca */ /* 0x000fe200000e0000 */
[----:B------:R-:W-:Y:S01]  /*5d20*/  USHF.L.U32 UR50, UR26, 0x6, URZ ;  /* 0x000000061a327899 */ /* 0x000fe200080006ff */
[----:B------:R-:W-:Y:S01]  /*5d30*/  IADD3 R59, PT, PT, R59, 0x1, RZ ;  /* 0x000000013b3b7810 */ /* 0x000fe20007ffe0ff */
[----:B------:R-:W-:Y:S07]  /*5d40*/  USHF.L.U32 UR49, UR30, 0x6, URZ ;  /* 0x000000061e317899 */ /* 0x000fee00080006ff */
[----:B------:R-:W1:Y:S01]  /*5d50*/  @!UP0 LDCU.128 UR12, c[0x0][0xb10] ;  /* 0x00016200ff0c87ac */ /* 0x000e620008000c00 */
[----:B------:R-:W2:Y:S01]  /*5d60*/  @!UP0 LDCU UR5, c[0x0][0xb0c] ;  /* 0x00016180ff0587ac */ /* 0x000ea20008000800 */
[----:B------:R-:W3:Y:S01]  /*5d70*/  @!UP0 LDCU UR10, c[0x0][0xb20] ;  /* 0x00016400ff0a87ac */ /* 0x000ee20008000800 */
[----:B-1----:R-:W-:Y:S02]  /*5d80*/  UIMAD.WIDE.U32 UR8, UR38, UR12, URZ ;  /* 0x0000000c260872a5 */ /* 0x002fe4000f8e00ff */
[----:B------:R-:W-:Y:S02]  /*5d90*/  UIMAD.WIDE.U32 UR6, UR37, UR15, URZ ;  /* 0x0000000f250672a5 */ /* 0x000fe4000f8e00ff */
[----:B------:R-:W-:Y:S03]  /*5da0*/  @!UP0 UISETP.NE.AND UP1, UPT, UR14, 0x1, UPT ;  /* 0x000000010e00888c */ /* 0x000fe6000bf25270 */
[----:B------:R-:W-:Y:S01]  /*5db0*/  @!UP0 UMOV UR4, UR9 ;  /* 0x0000000900048c82 */ /* 0x000fe20008000000 */
[----:B--2---:R-:W-:Y:S02]  /*5dc0*/  @!UP0 UISETP.NE.AND UP2, UPT, UR5, 0x1, UPT ;  /* 0x000000010500888c */ /* 0x004fe4000bf45270 */
[----:B------:R-:W-:Y:S01]  /*5dd0*/  @!UP0 USHF.R.U32.HI UR4, URZ, UR13, UR4 ;  /* 0x0000000dff048299 */ /* 0x000fe20008011604 */
[----:B------:R-:W-:Y:S02]  /*5de0*/  @!UP0 UMOV UR6, UR7 ;  /* 0x0000000700068c82 */ /* 0x000fe40008000000 */
[----:B---3--:R-:W-:Y:S02]  /*5df0*/  @!UP0 USHF.R.U32.HI UR6, URZ, UR10, UR6 ;  /* 0x0000000aff068299 */ /* 0x008fe40008011606 */
[----:B------:R-:W-:Y:S02]  /*5e00*/  @!UP0 USEL UR7, UR38, UR4, !UP2 ;  /* 0x0000000426078287 */ /* 0x000fe4000d000000 */
[----:B------:R-:W-:Y:S04]  /*5e10*/  @!UP0 USEL UR6, UR37, UR6, !UP1 ;  /* 0x0000000625068287 */ /* 0x000fe8000c800000 */
[----:B------:R-:W-:Y:S02]  /*5e20*/  @!UP0 UIADD3 UR4, UPT, UPT, -UR7, UR6, URZ ;  /* 0x0000000607048290 */ /* 0x000fe4000fffe1ff */
[----:B------:R-:W-:Y:S02]  /*5e30*/  @!UP0 UIADD3 UR6, UPT, UPT, UR7, -UR6, URZ ;  /* 0x8000000607068290 */ /* 0x000fe4000fffe0ff */
[----:B------:R-:W-:Y:S02]  /*5e40*/  @!UP0 UIMAD UR38, UR4, UR5, UR38 ;  /* 0x00000005042682a4 */ /* 0x000fe4000f8e0226 */
[----:B------:R-:W-:Y:S02]  /*5e50*/  @!UP0 UIMAD UR37, UR6, UR14, UR37 ;  /* 0x0000000e062582a4 */ /* 0x000fe4000f8e0225 */
[----:B------:R-:W-:Y:S09]  /*5e60*/  ULOP3.LUT UP0, URZ, UR11, 0x3f0, URZ, 0xc0, !UPT ;  /* 0x000003f00bff7892 */ /* 0x000ff2000f80c0ff */
[----:B------:R-:W-:Y:S05]  /*5e70*/  BRA.U !UP0, `(.L_x_98) ;  /* 0x00000001087c7547 */ /* 0x000fea000b800000 */
[----:B------:R-:W1:Y:S01]  /*5e80*/  LDCU.64 UR8, c[0x4][0x80] ;  /* 0x01001000ff0877ac */ /* 0x000e620008000a00 */
[----:B------:R-:W-:Y:S01]  /*5e90*/  MOV R2, 0x0 ;  /* 0x0000000000027802 */ /* 0x000fe20000000f00 */
[----:B------:R-:W-:Y:S02]  /*5ea0*/  HFMA2 R12, -RZ, RZ, 0, 5.9604644775390625e-08 ;  /* 0x00000001ff0c7431 */ /* 0x000fe400000001ff */
[----:B------:R-:W-:Y:S01]  /*5eb0*/  IMAD.MOV.U32 R8, RZ, RZ, 0x70 ;  /* 0x00000070ff087424 */ /* 0x000fe200078e00ff */
[----:B------:R2:W3:Y:S01]  /*5ec0*/  LDC.64 R14, c[0x4][R2] ;  /* 0x01000000020e7b82 */ /* 0x0004e20000000a00 */
[----:B------:R-:W4:Y:S01]  /*5ed0*/  LDCU.64 UR6, c[0x4][0x88] ;  /* 0x01001100ff0677ac */ /* 0x000f220008000a00 */
[----:B------:R-:W-:Y:S01]  /*5ee0*/  IMAD.MOV.U32 R13, RZ, RZ, RZ ;  /* 0x000000ffff0d7224 */ /* 0x000fe200078e00ff */
[----:B------:R-:W2:Y:S01]  /*5ef0*/  LDCU.64 UR4, c[0x4][0x8] ;  /* 0x01000100ff0477ac */ /* 0x000ea20008000a00 */
[----:B-1----:R-:W-:Y:S01]  /*5f00*/  MOV R5, UR9 ;  /* 0x0000000900057c02 */ /* 0x002fe20008000f00 */
[----:B------:R-:W-:Y:S01]  /*5f10*/  IMAD.U32 R4, RZ, RZ, UR8 ;  /* 0x00000008ff047e24 */ /* 0x000fe2000f8e00ff */
[----:B----4-:R-:W-:Y:S01]  /*5f20*/  MOV R7, UR7 ;  /* 0x0000000700077c02 */ /* 0x010fe20008000f00 */
[----:B------:R-:W-:Y:S01]  /*5f30*/  IMAD.U32 R6, RZ, RZ, UR6 ;  /* 0x00000006ff067e24 */ /* 0x000fe2000f8e00ff */
[----:B--2---:R-:W-:Y:S01]  /*5f40*/  MOV R11, UR5 ;  /* 0x00000005000b7c02 */ /* 0x004fe20008000f00 */
[----:B------:R-:W-:Y:S02]  /*5f50*/  IMAD.U32 R10, RZ, RZ, UR4 ;  /* 0x00000004ff0a7e24 */ /* 0x000fe4000f8e00ff */
[----:B------:R-:W-:Y:S07]  /*5f60*/  LEPC R20, `(.L_x_99) ;  /* 0x000000001014794e */ /* 0x000fee0000000000 */
[----:B---3-5:R-:W-:Y:S05]  /*5f70*/  CALL.ABS.NOINC R14 ;  /* 0x000000000e007343 */ /* 0x028fea0003c00000 */
.L_x_99:
[----:B------:R-:W1:Y:S01]  /*5f80*/  LDCU.64 UR8, c[0x4][0x80] ;  /* 0x01001000ff0877ac */ /* 0x000e620008000a00 */
[----:B------:R-:W2:Y:S01]  /*5f90*/  LDC.64 R2, c[0x4][R2] ;  /* 0x0100000002027b82 */ /* 0x000ea20000000a00 */
[----:B------:R-:W-:Y:S02]  /*5fa0*/  HFMA2 R12, -RZ, RZ, 0, 5.9604644775390625e-08 ;  /* 0x00000001ff0c7431 */ /* 0x000fe400000001ff */
[----:B------:R-:W-:Y:S02]  /*5fb0*/  IMAD.MOV.U32 R8, RZ, RZ, 0x70 ;  /* 0x00000070ff087424 */ /* 0x000fe400078e00ff */
[----:B------:R-:W-:Y:S01]  /*5fc0*/  IMAD.MOV.U32 R13, RZ, RZ, RZ ;  /* 0x000000ffff0d7224 */ /* 0x000fe200078e00ff */
[----:B------:R-:W3:Y:S01]  /*5fd0*/  LDCU.64 UR6, c[0x4][0x88] ;  /* 0x01001100ff0677ac */ /* 0x000ee20008000a00 */
[----:B------:R-:W4:Y:S01]  /*5fe0*/  LDCU.64 UR4, c[0x4][0x8] ;  /* 0x01000100ff0477ac */ /* 0x000f220008000a00 */
[----:B-1----:R-:W-:Y:S02]  /*5ff0*/  MOV R4, UR8 ;  /* 0x0000000800047c02 */ /* 0x002fe40008000f00 */
[----:B------:R-:W-:Y:S02]  /*6000*/  MOV R5, UR9 ;  /* 0x0000000900057c02 */ /* 0x000fe40008000f00 */
[----:B---3--:R-:W-:Y:S01]  /*6010*/  MOV R7, UR7 ;  /* 0x0000000700077c02 */ /* 0x008fe20008000f00 */
[----:B------:R-:W-:Y:S01]  /*6020*/  IMAD.U32 R6, RZ, RZ, UR6 ;  /* 0x00000006ff067e24 */ /* 0x000fe2000f8e00ff */
[----:B----4-:R-:W-:Y:S01]  /*6030*/  MOV R11, UR5 ;  /* 0x00000005000b7c02 */ /* 0x010fe20008000f00 */
[----:B------:R-:W-:Y:S02]  /*6040*/  IMAD.U32 R10, RZ, RZ, UR4 ;  /* 0x00000004ff0a7e24 */ /* 0x000fe4000f8e00ff */
[----:B------:R-:W-:Y:S07]  /*6050*/  LEPC R20, `(.L_x_98) ;  /* 0x000000001014794e */ /* 0x000fee0000000000 */
[----:B--2---:R-:W-:Y:S05]  /*6060*/  CALL.ABS.NOINC R2 ;  /* 0x0000000002007343 */ /* 0x004fea0003c00000 */
.L_x_98:
[----:B------:R-:W-:Y:S02]  /*6070*/  R2UR UR6, R57 ;  /* 0x00000000390672ca */ /* 0x000fe400000e0000 */
[----:B------:R-:W-:Y:S02]  /*6080*/  R2UR UR5, R66 ;  /* 0x00000000420572ca */ /* 0x000fe400000e0000 */
[----:B------:R-:W-:Y:S02]  /*6090*/  R2UR UR4, R65 ;  /* 0x00000000410472ca */ /* 0x000fe400000e0000 */
[----:B------:R-:W-:Y:S02]  /*60a0*/  ISETP.NE.U32.AND P4, PT, R50, RZ, PT ;  /* 0x000000ff3200720c */ /* 0x000fe40003f85070 */
[----:B------:R-:W-:Y:S02]  /*60b0*/  ISETP.NE.U32.AND P2, PT, RZ, UR60, PT ;  /* 0x0000003cff007c0c */ /* 0x000fe4000bf45070 */
[----:B------:R-:W-:Y:S02]  /*60c0*/  ISETP.NE.AND.EX P4, PT, R51, RZ, PT, P4 ;  /* 0x000000ff3300720c */ /* 0x000fe40003f85340 */
[----:B------:R-:W-:Y:S01]  /*60d0*/  ISETP.NE.AND.EX P2, PT, RZ, UR61, PT, P2 ;  /* 0x0000003dff007c0c */ /* 0x000fe2000bf45320 */
[----:B------:R-:W-:Y:S02]  /*60e0*/  UISETP.NE.AND UP2, UPT, UR6, URZ, UPT ;  /* 0x000000ff0600728c */ /* 0x000fe4000bf45270 */
[----:B------:R-:W-:Y:S04]  /*60f0*/  UISETP.NE.U32.AND UP0, UPT, UR5, URZ, UPT ;  /* 0x000000ff0500728c */ /* 0x000fe8000bf05070 */
[----:B------:R-:W-:Y:S01]  /*6100*/  UISETP.NE.AND.EX UP1, UPT, UR4, URZ, UPT, UP0 ;  /* 0x000000ff0400728c */ /* 0x000fe2000bf25300 */
[----:B------:R-:W-:Y:S01]  /*6110*/  PLOP3.LUT P1, PT, PT, PT, UP2, 0x80, 0x8 ;  /* 0x000000000008781c */ /* 0x000fe20003f2f028 */
[----:B------:R-:W-:Y:S03]  /*6120*/  UPLOP3.LUT UP0, UPT, UPT, UPT, UPT, 0x40, 0x4 ;  /* 0x000000000004789c */ /* 0x000fe60003f0e870 */
[----:B------:R-:W-:Y:S06]  /*6130*/  @UP2 UPLOP3.LUT UP0, UPT, UPT, UPT, UP1, 0x80, 0x8 ;  /* 0x000000000008289c */ /* 0x000fec0003f0f010 */
[----:B------:R-:W-:Y:S01]  /*6140*/  PLOP3.LUT P0, PT, PT, PT, UP0, 0x80, 0x8 ;  /* 0x000000000008781c */ /* 0x000fe20003f0f008 */
[----:B------:R-:W-:Y:S01]  /*6150*/  @!UPT UIADD3 URZ, UPT, UPT, URZ, URZ, URZ ;  /* 0x000000fffffff290 */ /* 0x000fe2000fffe0ff */
[----:B------:R-:W-:Y:S11]  /*6160*/  BRA.U !UP1, `(.L_x_100) ;  /* 0x0000000109407547 */ /* 0x000ff6000b800000 */
[----:B------:R-:W-:Y:S01]  /*6170*/  UISETP.NE.U32.AND UP0, UPT, UR60, URZ, UPT ;  /* 0x000000ff3c00728c */ /* 0x000fe2000bf05070 */
[----:B------:R-:W-:Y:S01]  /*6180*/  R2UR UR6, R66 ;  /* 0x00000000420672ca */ /* 0x000fe200000e0000 */
[----:B------:R-:W1:Y:S01]  /*6190*/  LDCU.64 UR8, c[0x0][0x358] ;  /* 0x00006b00ff0877ac */ /* 0x000e620008000a00 */
[----:B------:R-:W-:Y:S02]  /*61a0*/  HFMA2 R53, -RZ, RZ, 0, 5.9604644775390625e-08 ;  /* 0x00000001ff357431 */ /* 0x000fe400000001ff */
[----:B------:R-:W-:Y:S01]  /*61b0*/  IMAD.MOV.U32 R0, RZ, RZ, 0x1 ;  /* 0x00000001ff007424 */ /* 0x000fe200078e00ff */
[----:B------:R-:W-:Y:S06]  /*61c0*/  UISETP.NE.AND.EX UP0, UPT, UR61, URZ, UPT, UP0 ;  /* 0x000000ff3d00728c */ /* 0x000fec000bf05300 */
[----:B------:R-:W-:Y:S05]  /*61d0*/  PLOP3.LUT P3, PT, PT, PT, UP0, 0x80, 0x8 ;  /* 0x000000000008781c */ /* 0x000fea0003f6f008 */
[----:B------:R-:W2:Y:S01]  /*61e0*/  @UP0 LDCU.64 UR4, c[0x0][0x888] ;  /* 0x00011100ff0407ac */ /* 0x000ea20008000a00 */
[----:B------:R-:W-:Y:S07]  /*61f0*/  @UP0 UIMAD UR6, UR36, UR6, URZ ;  /* 0x00000006240602a4 */ /* 0x000fee000f8e02ff */
[----:B------:R-:W-:Y:S01]  /*6200*/  @!P3 PRMT R53, R0, 0x7610, R53 ;  /* 0x000076100035b816 */ /* 0x000fe20000000035 */
[----:B--2---:R-:W-:Y:S06]  /*6210*/  @UP0 UIMAD.WIDE UR4, UR6, 0x4, UR4 ;  /* 0x00000004060408a5 */ /* 0x004fec000f8e0204 */
[----:B-----5:R-:W-:Y:S02]  /*6220*/  IMAD.U32 R26, RZ, RZ, UR4 ;  /* 0x00000004ff1a7e24 */ /* 0x020fe4000f8e00ff */
[----:B------:R-:W-:Y:S03]  /*6230*/  IMAD.U32 R27, RZ, RZ, UR5 ;  /* 0x00000005ff1b7e24 */ /* 0x000fe6000f8e00ff */
[----:B------:R-:W2:Y:S02]  /*6240*/  @!UP0 LDCU UR4, c[0x0][0x880] ;  /* 0x00011000ff0487ac */ /* 0x000ea40008000800 */
[----:B-1----:R1:W5:Y:S02]  /*6250*/  @P3 LDG.E R26, desc[UR8][R26.64] ;  /* 0x000000081a1a3981 */ /* 0x002364000c1e1900 */
[----:B-12---:R-:W-:Y:S02]  /*6260*/  @!P3 MOV R26, UR4 ;  /* 0x00000004001abc02 */ /* 0x006fe40008000f00 */
.L_x_100:
[----:B------:R-:W-:Y:S05]  /*6270*/  @!P4 BRA `(.L_x_101) ;  /* 0x000000000024c947 */ /* 0x000fea0003800000 */
[----:B------:R-:W-:Y:S01]  /*6280*/  ISETP.NE.U32.AND P3, PT, R48, RZ, PT ;  /* 0x000000ff3000720c */ /* 0x000fe20003f65070 */
[----:B------:R-:W1:Y:S03]  /*6290*/  LDCU.64 UR4, c[0x0][0x358] ;  /* 0x00006b00ff0477ac */ /* 0x000e660008000a00 */
[----:B------:R-:W-:Y:S11]  /*62a0*/  ISETP.NE.AND.EX P3, PT, R49, RZ, PT, P3 ;  /* 0x000000ff3100720c */ /* 0x000ff60003f65330 */
[----:B------:R-:W-:Y:S02]  /*62b0*/  @!UPT UIADD3 URZ, UPT, UPT, URZ, URZ, URZ ;  /* 0x000000fffffff290 */ /* 0x000fe4000fffe0ff */
[----:B------:R-:W2:Y:S01]  /*62c0*/  @P3 LDC.64 R2, c[0x0][0x8a8] ;  /* 0x00022a00ff023b82 */ /* 0x000ea20000000a00 */
[----:B------:R-:W-:Y:S04]  /*62d0*/  @P3 IMAD R0, R50, UR36, RZ ;  /* 0x0000002432003c24 */ /* 0x000fe8000f8e02ff */
[----:B--2---:R-:W-:Y:S05]  /*62e0*/  @P3 IMAD.WIDE R2, R0, 0x4, R2 ;  /* 0x0000000400023825 */ /* 0x004fea00078e0202 */
[----:B-1---5:R1:W5:Y:S02]  /*62f0*/  @P3 LDG.E R24, desc[UR4][R2.64] ;  /* 0x0000000402183981 */ /* 0x022364000c1e1900 */
[----:B-1----:R-:W2:Y:S02]  /*6300*/  @!P3 LDC R24, c[0x0][0x8a0] ;  /* 0x00022800ff18bb82 */ /* 0x002ea40000000800 */
.L_x_101:
[----:B-----5:R-:W-:Y:S01]  /*6310*/  FSETP.NEU.AND P3, PT, R26, RZ, PT ;  /* 0x000000ff1a00720b */ /* 0x020fe20003f6d000 */
[----:B------:R-:W-:Y:S01]  /*6320*/  IMAD.U32 R2, RZ, RZ, UR46 ;  /* 0x0000002eff027e24 */ /* 0x000fe2000f8e00ff */
[----:B------:R-:W-:Y:S01]  /*6330*/  SEL R5, RZ, 0xffffffff, P2 ;  /* 0xffffffffff057807 */ /* 0x000fe20001000000 */
[----:B------:R-:W-:Y:S01]  /*6340*/  ULOP3.LUT UR4, UR55, 0x1, URZ, 0x3c, !UPT ;  /* 0x0000000137047892 */ /* 0x000fe2000f8e3cff */
[----:B------:R-:W-:Y:S01]  /*6350*/  @P1 LOP3.LUT P2, RZ, R53, 0xff, RZ, 0xc0, !PT ;  /* 0x000000ff35ff1812 */ /* 0x000fe2000784c0ff */
[----:B------:R-:W-:Y:S01]  /*6360*/  BSSY B1, `(.L_x_102) ;  /* 0x000004b000017945 */ /* 0x000fe20003800000 */
[----:B------:R-:W-:Y:S01]  /*6370*/  @P1 SEL R0, RZ, 0xffffffff, P3 ;  /* 0xffffffffff001807 */ /* 0x000fe20001800000 */
[----:B------:R-:W-:Y:S01]  /*6380*/  IMAD.MOV.U32 R76, RZ, RZ, 0x1 ;  /* 0x00000001ff4c7424 */ /* 0x000fe200078e00ff */
[----:B------:R-:W-:Y:S01]  /*6390*/  LEA R2, R2, UR44, 0x3 ;  /* 0x0000002c02027c11 */ /* 0x000fe2000f8e18ff */
[----:B------:R-:W-:Y:S01]  /*63a0*/  IMAD.U32 R74, RZ, RZ, UR4 ;  /* 0x00000004ff4a7e24 */ /* 0x000fe2000f8e00ff */
[----:B------:R-:W-:Y:S01]  /*63b0*/  @P0 SEL R0, R5, R0, !P2 ;  /* 0x0000000005000207 */ /* 0x000fe20005000000 */
[----:B------:R-:W-:Y:S01]  /*63c0*/  IMAD.U32 R75, RZ, RZ, UR46 ;  /* 0x0000002eff4b7e24 */ /* 0x000fe2000f8e00ff */
[----:B------:R-:W-:Y:S02]  /*63d0*/  LEA R71, R22, UR44, 0x3 ;  /* 0x0000002c16477c11 */ /* 0x000fe4000f8e18ff */
[----:B------:R-:W-:Y:S02]  /*63e0*/  CS2R R38, SRZ ;  /* 0x0000000000267805 */ /* 0x000fe4000001ff00 */
[----:B------:R-:W-:Y:S02]  /*63f0*/  @P1 LOP3.LUT R0, R0, 0x1, RZ, 0xc0, !PT ;  /* 0x0000000100001812 */ /* 0x000fe400078ec0ff */
[----:B------:R-:W-:Y:S02]  /*6400*/  CS2R R36, SRZ ;  /* 0x0000000000247805 */ /* 0x000fe4000001ff00 */
[----:B------:R-:W-:Y:S02]  /*6410*/  SHF.L.U32 R3, R61, 0x1f, RZ ;  /* 0x0000001f3d037819 */ /* 0x000fe400000006ff */
[----:B------:R-:W-:Y:S02]  /*6420*/  CS2R R34, SRZ ;  /* 0x0000000000227805 */ /* 0x000fe4000001ff00 */
[----:B------:R-:W-:Y:S02]  /*6430*/  ISETP.NE.U32.OR P5, PT, R0, 0x1, !P1 ;  /* 0x000000010000780c */ /* 0x000fe40004fa5470 */
[----:B------:R-:W-:Y:S02]  /*6440*/  CS2R R32, SRZ ;  /* 0x0000000000207805 */ /* 0x000fe4000001ff00 */
[----:B------:R-:W-:Y:S02]  /*6450*/  PLOP3.LUT P2, PT, PT, PT, UP1, 0x80, 0x8 ;  /* 0x000000000008781c */ /* 0x000fe40003f4f018 */
[----:B------:R-:W-:Y:S02]  /*6460*/  CS2R R42, SRZ ;  /* 0x00000000002a7805 */ /* 0x000fe4000001ff00 */
[----:B------:R-:W-:Y:S02]  /*6470*/  LEA.HI R25, R22, R22, RZ, 0x1 ;  /* 0x0000001616197211 */ /* 0x000fe400078f08ff */
[----:B------:R-:W-:Y:S02]  /*6480*/  CS2R R40, SRZ ;  /* 0x0000000000287805 */ /* 0x000fe4000001ff00 */
[----:B------:R-:W-:Y:S02]  /*6490*/  LOP3.LUT P4, R58, R53, 0xff, RZ, 0xc0, !PT ;  /* 0x000000ff353a7812 */ /* 0x000fe4000788c0ff */
[----:B------:R-:W-:Y:S02]  /*64a0*/  CS2R R46, SRZ ;  /* 0x00000000002e7805 */ /* 0x000fe4000001ff00 */
[----:B------:R-:W-:Y:S02]  /*64b0*/  SEL R4, RZ, 0xffffffff, P3 ;  /* 0xffffffffff047807 */ /* 0x000fe40001800000 */
[----:B------:R-:W-:Y:S02]  /*64c0*/  CS2R R44, SRZ ;  /* 0x00000000002c7805 */ /* 0x000fe4000001ff00 */
[----:B------:R-:W-:Y:S02]  /*64d0*/  P2R R70, PR, RZ, 0x20 ;  /* 0x00000020ff467803 */ /* 0x000fe40000000000 */
[----:B------:R-:W-:Y:S02]  /*64e0*/  @P5 SHF.L.U32 R0, R74, 0x1f, RZ ;  /* 0x0000001f4a005819 */ /* 0x000fe400000006ff */
[----:B------:R-:W-:Y:S02]  /*64f0*/  @P2 SEL R4, R5, R4, !P4 ;  /* 0x0000000405042207 */ /* 0x000fe40006000000 */
[----:B------:R1:W3:Y:S02]  /*6500*/  @P5 SYNCS.PHASECHK.TRANS64.TRYWAIT P1, [R2+URZ+0xc0], R0 ;  /* 0x0000c000020055a7 */ /* 0x0002e400080211ff */
[----:B------:R-:W-:Y:S04]  /*6510*/  LOP3.LUT R4, R4, 0x1, RZ, 0xc0, !PT ;  /* 0x0000000104047812 */ /* 0x000fe800078ec0ff */
[----:B------:R-:W-:Y:S04]  /*6520*/  ISETP.NE.U32.AND P2, PT, R4, 0x1, PT ;  /* 0x000000010400780c */ /* 0x000fe80003f45070 */
[----:B------:R-:W-:Y:S01]  /*6530*/  P2R R77, PR, RZ, 0x4 ;  /* 0x00000004ff4d7803 */ /* 0x000fe20000000000 */
[----:B------:R4:W2:Y:S01]  /*6540*/  SYNCS.PHASECHK.TRANS64.TRYWAIT P0, [R71+URZ+0x120], R3 ;  /* 0x00012003470075a7 */ /* 0x0008a200080011ff */
[C---:B-1----:R-:W-:Y:S01]  /*6550*/  IMAD.SHL.U32 R0, R25.reuse, 0x20, RZ ;  /* 0x0000002019007824 */ /* 0x042fe200078e00ff */
[----:B------:R-:W-:Y:S04]  /*6560*/  LOP3.LUT R25, R25, 0xffe, RZ, 0xc0, !PT ;  /* 0x00000ffe19197812 */ /* 0x000fe800078ec0ff */
[----:B------:R-:W-:Y:S01]  /*6570*/  LOP3.LUT R0, R0, 0xffffffc0, RZ, 0xc0, !PT ;  /* 0xffffffc000007812 */ /* 0x000fe200078ec0ff */
[----:B------:R-:W-:Y:S04]  /*6580*/  IMAD.IADD R25, R22, 0x1, -R25 ;  /* 0x0000000116197824 */ /* 0x000fe800078e0a19 */
[----:B------:R-:W-:Y:S04]  /*6590*/  IMAD.IADD R0, R23, 0x1, R0 ;  /* 0x0000000117007824 */ /* 0x000fe800078e0200 */
[----:B------:R-:W-:Y:S01]  /*65a0*/  IMAD R25, R25, 0x100000, R0 ;  /* 0x0010000019197824 */ /* 0x000fe200078e0200 */
[----:B---3--:R-:W-:Y:S01]  /*65b0*/  @P5 SEL R76, RZ, 0x1, !P1 ;  /* 0x00000001ff4c5807 */ /* 0x008fe20004800000 */
[----:B----4-:R-:W-:Y:S06]  /*65c0*/  @!P5 BRA `(.L_x_103) ;  /* 0x000000000090d947 */ /* 0x010fec0003800000 */
[----:B------:R-:W-:Y:S01]  /*65d0*/  HFMA2 R43, -RZ, RZ, 0, 0 ;  /* 0x00000000ff2b7431 */ /* 0x000fe200000001ff */
[----:B------:R-:W-:Y:S01]  /*65e0*/  ISETP.NE.AND P1, PT, R76, RZ, PT ;  /* 0x000000ff4c00720c */ /* 0x000fe20003f25270 */
[----:B------:R-:W-:Y:S01]  /*65f0*/  IMAD.U32 R5, RZ, RZ, UR46 ;  /* 0x0000002eff057e24 */ /* 0x000fe2000f8e00ff */
[----:B------:R-:W-:Y:S11]  /*6600*/  BSSY B0, `(.L_x_104) ;  /* 0x0000005000007945 */ /* 0x000ff60003800000 */
[----:B------:R-:W-:Y:S05]  /*6610*/  @P1 BRA `(.L_x_105) ;  /* 0x00000000000c1947 */ /* 0x000fea0003800000 */
[----:B------:R-:W-:Y:S04]  /*6620*/  SHF.L.U32 R0, R74, 0x1f, RZ ;  /* 0x0000001f4a007819 */ /* 0x000fe800000006ff */
[----:B------:R-:W1:Y:S02]  /*6630*/  SYNCS.PHASECHK.TRANS64.TRYWAIT P1, [R2+URZ+0xc0], R0 ;  /* 0x0000c000020075a7 */ /* 0x000e6400080211ff */
[----:B-1----:R-:W-:Y:S05]  /*6640*/  @!P1 BRA `(.L_x_106) ;  /* 0x0000002400109947 */ /* 0x002fea0003800000 */
.L_x_105:
[----:B------:R-:W-:Y:S05]  /*6650*/  BSYNC B0 ;  /* 0x0000000000007941 */ /* 0x000fea0003800000 */
.L_x_104:
[----:B------:R-:W-:Y:S01]  /*6660*/  ISETP.NE.AND P1, PT, R77, RZ, PT ;  /* 0x000000ff4d00720c */ /* 0x000fe20003f25270 */
[----:B------:R-:W-:Y:S01]  /*6670*/  IMAD.MOV.U32 R42, RZ, RZ, RZ ;  /* 0x000000ffff2a7224 */ /* 0x000fe200078e00ff */
[----:B------:R-:W-:Y:S02]  /*6680*/  CS2R R40, SRZ ;  /* 0x0000000000287805 */ /* 0x000fe4000001ff00 */
[----:B------:R-:W-:Y:S02]  /*6690*/  CS2R R46, SRZ ;  /* 0x00000000002e7805 */ /* 0x000fe4000001ff00 */
[----:B------:R-:W-:Y:S02]  /*66a0*/  CS2R R44, SRZ ;  /* 0x00000000002c7805 */ /* 0x000fe4000001ff00 */
[----:B------:R-:W-:Y:S02]  /*66b0*/  CS2R R34, SRZ ;  /* 0x0000000000227805 */ /* 0x000fe4000001ff00 */
[----:B------:R-:W-:Y:S02]  /*66c0*/  CS2R R32, SRZ ;  /* 0x0000000000207805 */ /* 0x000fe4000001ff00 */
[----:B------:R-:W-:Y:S02]  /*66d0*/  CS2R R38, SRZ ;  /* 0x0000000000267805 */ /* 0x000fe4000001ff00 */
[----:B------:R-:W-:Y:S01]  /*66e0*/  CS2R R36, SRZ ;  /* 0x0000000000247805 */ /* 0x000fe2000001ff00 */
[----:B------:R-:W-:Y:S01]  /*66f0*/  @P1 IMAD R5, R5, 0x800, R52 ;  /* 0x0000080005051824 */ /* 0x000fe200078e0234 */
[----:B------:R-:W-:Y:S05]  /*6700*/  @P1 WARPSYNC.ALL ;  /* 0x0000000000001948 */ /* 0x000fea0003800000 */
[----:B------:R-:W-:Y:S01]  /*6710*/  @P1 LEA R5, R5, UR44, 0x2 ;  /* 0x0000002c05051c11 */ /* 0x000fe2000f8e10ff */
[----:B------:R-:W-:Y:S04]  /*6720*/  UIADD3 UR4, UPT, UPT, UR46, 0x1, URZ ;  /* 0x000000012e047890 */ /* 0x000fe8000fffe0ff */
[----:B------:R3:W4:Y:S01]  /*6730*/  @P1 LDSM.16.M88.4 R44, [R5+0x400] ;  /* 0x00040000052c183b */ /* 0x0007220000000200 */
[----:B------:R-:W-:Y:S01]  /*6740*/  @P1 VIADD R4, R5, 0x400 ;  /* 0x0000040005041836 */ /* 0x000fe20000000000 */
[----:B------:R-:W-:Y:S01]  /*6750*/  UISETP.NE.AND UP0, UPT, UR4, 0x3, UPT ;  /* 0x000000030400788c */ /* 0x000fe2000bf05270 */
[C-C-:B-1----:R-:W-:Y:S02]  /*6760*/  @P1 IMAD R2, R63.reuse, 0x4, R5.reuse ;  /* 0x000000043f021824 */ /* 0x142fe400078e0205 */
[C---:B------:R-:W-:Y:S01]  /*6770*/  @P1 IMAD R4, R62.reuse, 0x4, R4 ;  /* 0x000000043e041824 */ /* 0x040fe200078e0204 */
[----:B------:R-:W-:Y:S01]  /*6780*/  USEL UR5, URZ, 0x1, UP0 ;  /* 0x00000001ff057887 */ /* 0x000fe20008000000 */
[----:B------:R-:W-:Y:S01]  /*6790*/  @P1 IMAD R0, R62, 0x4, R5 ;  /* 0x000000043e001824 */ /* 0x000fe200078e0205 */
[----:B------:R3:W1:Y:S01]  /*67a0*/  @P1 LDSM.16.M88.4 R40, [R2+0x400] ;  /* 0x000400000228183b */ /* 0x0006620000000200 */
[----:B------:R-:W-:Y:S01]  /*67b0*/  @P1 IMAD R4, R63, 0x4, R4 ;  /* 0x000000043f041824 */ /* 0x000fe200078e0204 */
[----:B------:R-:W-:Y:S02]  /*67c0*/  USEL UR4, UR4, URZ, UP0 ;  /* 0x000000ff04047287 */ /* 0x000fe40008000000 */
[----:B------:R3:W1:Y:S01]  /*67d0*/  @P1 LDSM.16.M88.4 R32, [R0+0x400] ;  /* 0x000400000020183b */ /* 0x0006620000000200 */
[----:B------:R-:W-:Y:S03]  /*67e0*/  LOP3.LUT R74, R74, UR5, RZ, 0x3c, !PT ;  /* 0x000000054a4a7c12 */ /* 0x000fe6000f8e3cff */
[----:B------:R3:W1:Y:S01]  /*67f0*/  @P1 LDSM.16.M88.4 R36, [R4] ;  /* 0x000000000424183b */ /* 0x0006620000000200 */
[----:B------:R-:W-:Y:S03]  /*6800*/  IMAD.U32 R75, RZ, RZ, UR4 ;  /* 0x00000004ff4b7e24 */ /* 0x000fe6000f8e00ff */
.L_x_103:
[----:B------:R-:W-:Y:S05]  /*6810*/  BSYNC B1 ;  /* 0x0000000000017941 */ /* 0x000fea0003800000 */
.L_x_102:
[----:B---3--:R-:W-:Y:S04]  /*6820*/  SHF.R.U32.HI R0, RZ, 0x15, R25 ;  /* 0x00000015ff007819 */ /* 0x008fe80000011619 */
[----:B------:R-:W-:Y:S01]  /*6830*/  LOP3.LUT P1, RZ, R0, 0x3, R54, 0x48, !PT ;  /* 0x0000000300ff7812 */ /* 0x000fe20007824836 */
[----:B------:R-:W-:Y:S01]  /*6840*/  @!UPT UIADD3 URZ, UPT, UPT, URZ, URZ, URZ ;  /* 0x000000fffffff290 */ /* 0x000fe2000fffe0ff */
[----:B--2---:R-:W-:Y:S11]  /*6850*/  @P0 BRA `(.L_x_107) ;  /* 0x0000000000080947 */ /* 0x004ff60003800000 */
[----:B------:R-:W2:Y:S02]  /*6860*/  SYNCS.PHASECHK.TRANS64.TRYWAIT P0, [R71+URZ+0x120], R3 ;  /* 0x00012003470075a7 */ /* 0x000ea400080011ff */
[----:B--2---:R-:W-:Y:S05]  /*6870*/  @!P0 BRA `(.L_x_108) ;  /* 0x0000002000988947 */ /* 0x004fea0003800000 */
.L_x_107:
[----:B------:R-:W-:Y:S05]  /*6880*/  @!P1 BRA `(.L_x_109) ;  /* 0x0000000000409947 */ /* 0x000fea0003800000 */
[----:B------:R-:W3:Y:S01]  /*6890*/  LDCU.64 UR8, c[0x4][0x70] ;  /* 0x01000e00ff0877ac */ /* 0x000ee20008000a00 */
[----:B--2---:R-:W-:Y:S01]  /*68a0*/  MOV R3, 0x0 ;  /* 0x0000000000037802 */ /* 0x004fe20000000f00 */
[----:B------:R-:W-:Y:S02]  /*68b0*/  HFMA2 R12, -RZ, RZ, 0, 5.9604644775390625e-08 ;  /* 0x00000001ff0c7431 */ /* 0x000fe400000001ff */
[----:B------:R-:W-:Y:S02]  /*68c0*/  IMAD.MOV.U32 R8, RZ, RZ, 0x192 ;  /* 0x00000192ff087424 */ /* 0x000fe400078e00ff */
[----:B------:R-:W-:Y:S01]  /*68d0*/  IMAD.MOV.U32 R13, RZ, RZ, RZ ;  /* 0x000000ffff0d7224 */ /* 0x000fe200078e00ff */
[----:B------:R-:W2:Y:S01]  /*68e0*/  LDCU.64 UR6, c[0x4][0x78] ;  /* 0x01000f00ff0677ac */ /* 0x000ea20008000a00 */
[----:B------:R-:W1:Y:S01]  /*68f0*/  LDC.64 R2, c[0x4][R3] ;  /* 0x0100000003027b82 */ /* 0x000e620000000a00 */
[----:B------:R-:W5:Y:S01]  /*6900*/  LDCU.64 UR4, c[0x4][0x10] ;  /* 0x01000200ff0477ac */ /* 0x000f620008000a00 */
[----:B---3--:R-:W-:Y:S01]  /*6910*/  MOV R5, UR9 ;  /* 0x0000000900057c02 */ /* 0x008fe20008000f00 */
[----:B------:R-:W-:Y:S01]  /*6920*/  IMAD.U32 R4, RZ, RZ, UR8 ;  /* 0x00000008ff047e24 */ /* 0x000fe2000f8e00ff */
[----:B--2---:R-:W-:Y:S01]  /*6930*/  MOV R7, UR7 ;  /* 0x0000000700077c02 */ /* 0x004fe20008000f00 */
[----:B------:R-:W-:Y:S01]  /*6940*/  IMAD.U32 R6, RZ, RZ, UR6 ;  /* 0x00000006ff067e24 */ /* 0x000fe2000f8e00ff */
[----:B-----5:R-:W-:Y:S01]  /*6950*/  MOV R11, UR5 ;  /* 0x00000005000b7c02 */ /* 0x020fe20008000f00 */
[----:B------:R-:W-:Y:S02]  /*6960*/  IMAD.U32 R10, RZ, RZ, UR4 ;  /* 0x00000004ff0a7e24 */ /* 0x000fe4000f8e00ff */
[----:B------:R-:W-:Y:S07]  /*6970*/  LEPC R20, `(.L_x_109) ;  /* 0x000000001014794e */ /* 0x000fee0000000000 */
[----:B-1--4-:R-:W-:Y:S05]  /*6980*/  CALL.ABS.NOINC R2 ;  /* 0x0000000002007343 */ /* 0x012fea0003c00000 */
.L_x_109:
[----:B----4-:R-:W-:Y:S01]  /*6990*/  LOP3.LUT R20, R44, 0xffffe000, RZ, 0xc0, !PT ;  /* 0xffffe0002c147812 */ /* 0x010fe200078ec0ff */
[----:B------:R-:W-:Y:S05]  /*69a0*/  WARPSYNC.ALL ;  /* 0x0000000000007948 */ /* 0x000fea0003800000 */
[----:B------:R-:W-:Y:S01]  /*69b0*/  R2UR UR4, R25 ;  /* 0x00000000190472ca */ /* 0x000fe200000e0000 */
[----:B------:R-:W-:Y:S01]  /*69c0*/  IMAD.SHL.U32 R73, R63, 0x4, RZ ;  /* 0x000000043f497824 */ /* 0x000fe200078e00ff */
[----:B------:R-:W-:Y:S01]  /*69d0*/  LOP3.LUT R21, R45, 0xffffe000, RZ, 0xc0, !PT ;  /* 0xffffe0002d157812 */ /* 0x000fe200078ec0ff */
[----:B------:R-:W-:Y:S01]  /*69e0*/  IMAD.SHL.U32 R72, R62, 0x4, RZ ;  /* 0x000000043e487824 */ /* 0x000fe200078e00ff */
[----:B------:R-:W-:Y:S01]  /*69f0*/  LOP3.LUT R27, R46, 0xffffe000, RZ, 0xc0, !PT ;  /* 0xffffe0002e1b7812 */ /* 0x000fe200078ec0ff */
[----:B------:R-:W-:Y:S01]  /*6a00*/  BSSY.RECONVERGENT B0, `(.L_x_110) ;  /* 0x000005a000007945 */ /* 0x000fe20003800200 */
[----:B------:R-:W-:Y:S07]  /*6a10*/  ISETP.NE.AND P0, PT, R64, RZ, PT ;  /* 0x000000ff4000720c */ /* 0x000fee0003f05270 */
[----:B------:R-:W3:Y:S02]  /*6a20*/  LDTM.16dp128bit.x8 R4, tmem[UR4] ;  /* 0x00000004000479ee */ /* 0x000ee40008180000 */
[C---:B---3--:R-:W-:Y:S01]  /*6a30*/  FMUL R0, R24.reuse, R4 ;  /* 0x0000000418007220 */ /* 0x048fe20000400000 */
[C---:B------:R-:W-:Y:S01]  /*6a40*/  FMUL R2, R24.reuse, R5 ;  /* 0x0000000518027220 */ /* 0x040fe20000400000 */
[C---:B--2---:R-:W-:Y:S01]  /*6a50*/  FMUL R3, R24.reuse, R6 ;  /* 0x0000000618037220 */ /* 0x044fe20000400000 */
[----:B------:R-:W-:Y:S01]  /*6a60*/  FMUL R7, R24, R7 ;  /* 0x0000000718077220 */ /* 0x000fe20000400000 */
[C---:B------:R-:W-:Y:S01]  /*6a70*/  FFMA R28, R26.reuse, R20, R0 ;  /* 0x000000141a1c7223 */ /* 0x040fe20000000000 */
[----:B------:R-:W-:Y:S01]  /*6a80*/  LOP3.LUT R0, R47, 0xffffe000, RZ, 0xc0, !PT ;  /* 0xffffe0002f007812 */ /* 0x000fe200078ec0ff */
[----:B------:R-:W-:Y:S01]  /*6a90*/  FFMA R29, R26, R21, R2 ;  /* 0x000000151a1d7223 */ /* 0x000fe20000000002 */
[----:B-1----:R-:W-:Y:S01]  /*6aa0*/  LOP3.LUT R2, R40, 0xffffe000, RZ, 0xc0, !PT ;  /* 0xffffe00028027812 */ /* 0x002fe200078ec0ff */
[C---:B------:R-:W-:Y:S01]  /*6ab0*/  FFMA R30, R26.reuse, R27, R3 ;  /* 0x0000001b1a1e7223 */ /* 0x040fe20000000003 */
[----:B------:R-:W-:Y:S01]  /*6ac0*/  LOP3.LUT R3, R41, 0xffffe000, RZ, 0xc0, !PT ;  /* 0xffffe00029037812 */ /* 0x000fe200078ec0ff */
[----:B------:R-:W-:Y:S01]  /*6ad0*/  FFMA R31, R26, R0, R7 ;  /* 0x000000001a1f7223 */ /* 0x000fe20000000007 */
[----:B------:R-:W-:Y:S01]  /*6ae0*/  LOP3.LUT R0, R42, 0xffffe000, RZ, 0xc0, !PT ;  /* 0xffffe0002a007812 */ /* 0x000fe200078ec0ff */
[C---:B------:R-:W-:Y:S01]  /*6af0*/  FMUL R4, R24.reuse, R8 ;  /* 0x0000000818047220 */ /* 0x040fe20000400000 */
[----:B------:R-:W-:Y:S01]  /*6b00*/  LOP3.LUT R7, R43, 0xffffe000, RZ, 0xc0, !PT ;  /* 0xffffe0002b077812 */ /* 0x000fe200078ec0ff */
[C---:B------:R-:W-:Y:S01]  /*6b10*/  FMUL R5, R24.reuse, R9 ;  /* 0x0000000918057220 */ /* 0x040fe20000400000 */
[----:B------:R-:W-:Y:S01]  /*6b20*/  F2FP.TF32.F32.PACK_B R28, R28 ;  /* 0x0000001cff1c723e */ /* 0x000fe200024050ff */
[----:B------:R-:W-:Y:S01]  /*6b30*/  FMUL R6, R24, R10 ;  /* 0x0000000a18067220 */ /* 0x000fe20000400000 */
[----:B------:R-:W-:Y:S01]  /*6b40*/  F2FP.TF32.F32.PACK_B R29, R29 ;  /* 0x0000001dff1d723e */ /* 0x000fe200024050ff */
[----:B------:R-:W-:Y:S01]  /*6b50*/  FFMA R4, R26, R2, R4 ;  /* 0x000000021a047223 */ /* 0x000fe20000000004 */
[----:B------:R-:W-:Y:S01]  /*6b60*/  LOP3.LUT R2, R32, 0xffffe000, RZ, 0xc0, !PT ;  /* 0xffffe00020027812 */ /* 0x000fe200078ec0ff */
[----:B------:R-:W-:Y:S01]  /*6b70*/  FFMA R5, R26, R3, R5 ;  /* 0x000000031a057223 */ /* 0x000fe20000000005 */
[----:B------:R-:W-:Y:S01]  /*6b80*/  LOP3.LUT R3, R34, 0xffffe000, RZ, 0xc0, !PT ;  /* 0xffffe00022037812 */ /* 0x000fe200078ec0ff */
[----:B------:R-:W-:Y:S01]  /*6b90*/  FMUL R11, R24, R11 ;  /* 0x0000000b180b7220 */ /* 0x000fe20000400000 */
[----:B------:R-:W-:Y:S01]  /*6ba0*/  F2FP.TF32.F32.PACK_B R30, R30 ;  /* 0x0000001eff1e723e */ /* 0x000fe200024050ff */
[----:B------:R-:W-:Y:S01]  /*6bb0*/  FFMA R6, R26, R0, R6 ;  /* 0x000000001a067223 */ /* 0x000fe20000000006 */
[----:B------:R-:W-:Y:S01]  /*6bc0*/  LOP3.LUT R0, R33, 0xffffe000, RZ, 0xc0, !PT ;  /* 0xffffe00021007812 */ /* 0x000fe200078ec0ff */
[C---:B------:R-:W-:Y:S01]  /*6bd0*/  FMUL R8, R24.reuse, R12 ;  /* 0x0000000c18087220 */ /* 0x040fe20000400000 */
[----:B------:R-:W-:Y:S01]  /*6be0*/  F2FP.TF32.F32.PACK_B R31, R31 ;  /* 0x0000001fff1f723e */ /* 0x000fe200024050ff */
[----:B------:R-:W-:Y:S01]  /*6bf0*/  FMUL R9, R24, R13 ;  /* 0x0000000d18097220 */ /* 0x000fe20000400000 */
[----:B------:R-:W-:Y:S01]  /*6c00*/  F2FP.TF32.F32.PACK_B R4, R4 ;  /* 0x00000004ff04723e */ /* 0x000fe200024050ff */
[----:B------:R-:W-:Y:S01]  /*6c10*/  FFMA R7, R26, R7, R11 ;  /* 0x000000071a077223 */ /* 0x000fe2000000000b */
[----:B------:R-:W-:Y:S01]  /*6c20*/  F2FP.TF32.F32.PACK_B R5, R5 ;  /* 0x00000005ff05723e */ /* 0x000fe200024050ff */
[----:B------:R-:W-:Y:S01]  /*6c30*/  FMUL R10, R24, R14 ;  /* 0x0000000e180a7220 */ /* 0x000fe20000400000 */
[----:B------:R-:W-:Y:S01]  /*6c40*/  F2FP.TF32.F32.PACK_B R6, R6 ;  /* 0x00000006ff06723e */ /* 0x000fe200024050ff */
[----:B------:R-:W-:Y:S01]  /*6c50*/  FFMA R8, R26, R2, R8 ;  /* 0x000000021a087223 */ /* 0x000fe20000000008 */
[----:B------:R-:W-:Y:S01]  /*6c60*/  LOP3.LUT R2, R35, 0xffffe000, RZ, 0xc0, !PT ;  /* 0xffffe00023027812 */ /* 0x000fe200078ec0ff */
[----:B------:R-:W-:Y:S01]  /*6c70*/  FMUL R12, R24, R16 ;  /* 0x00000010180c7220 */ /* 0x000fe20000400000 */
[----:B------:R-:W-:Y:S01]  /*6c80*/  LOP3.LUT R16, R36, 0xffffe000, RZ, 0xc0, !PT ;  /* 0xffffe00024107812 */ /* 0x000fe200078ec0ff */
[----:B------:R-:W-:Y:S01]  /*6c90*/  FFMA R9, R26, R0, R9 ;  /* 0x000000001a097223 */ /* 0x000fe20000000009 */
[----:B------:R-:W-:Y:S01]  /*6ca0*/  LOP3.LUT R0, R37, 0xffffe000, RZ, 0xc0, !PT ;  /* 0xffffe00025007812 */ /* 0x000fe200078ec0ff */
[----:B------:R-:W-:Y:S01]  /*6cb0*/  FMUL R15, R24, R15 ;  /* 0x0000000f180f7220 */ /* 0x000fe20000400000 */
[----:B------:R-:W-:Y:S01]  /*6cc0*/  FFMA R10, R26, R3, R10 ;  /* 0x000000031a0a7223 */ /* 0x000fe2000000000a */
[----:B------:R-:W-:Y:S02]  /*6cd0*/  IMAD.U32 R3, RZ, RZ, UR46 ;  /* 0x0000002eff037e24 */ /* 0x000fe4000f8e00ff */
[----:B------:R-:W-:Y:S01]  /*6ce0*/  FMUL R13, R24, R17 ;  /* 0x00000011180d7220 */ /* 0x000fe20000400000 */
[C---:B------:R-:W-:Y:S01]  /*6cf0*/  FFMA R11, R26.reuse, R2, R15 ;  /* 0x000000021a0b7223 */ /* 0x040fe2000000000f */
[----:B------:R-:W-:Y:S01]  /*6d00*/  FFMA R12, R26, R16, R12 ;  /* 0x000000101a0c7223 */ /* 0x000fe2000000000c */
[----:B------:R-:W-:Y:S01]  /*6d10*/  IMAD R16, R3, 0x800, R52 ;  /* 0x0000080003107824 */ /* 0x000fe200078e0234 */
[----:B------:R-:W-:Y:S01]  /*6d20*/  LOP3.LUT R2, R38, 0xffffe000, RZ, 0xc0, !PT ;  /* 0xffffe00026027812 */ /* 0x000fe200078ec0ff */
[C---:B------:R-:W-:Y:S01]  /*6d30*/  FMUL R14, R24.reuse, R18 ;  /* 0x00000012180e7220 */ /* 0x040fe20000400000 */
[----:B------:R-:W-:Y:S01]  /*6d40*/  LOP3.LUT R3, R39, 0xffffe000, RZ, 0xc0, !PT ;  /* 0xffffe00027037812 */ /* 0x000fe200078ec0ff */
[----:B------:R-:W-:Y:S01]  /*6d50*/  FMUL R19, R24, R19 ;  /* 0x0000001318137220 */ /* 0x000fe20000400000 */
[----:B------:R-:W-:Y:S01]  /*6d60*/  LEA R16, R16, UR44, 0x2 ;  /* 0x0000002c10107c11 */ /* 0x000fe2000f8e10ff */
[C---:B------:R-:W-:Y:S01]  /*6d70*/  FFMA R13, R26.reuse, R0, R13 ;  /* 0x000000001a0d7223 */ /* 0x040fe2000000000d */
[C---:B------:R-:W-:Y:S01]  /*6d80*/  FFMA R14, R26.reuse, R2, R14 ;  /* 0x000000021a0e7223 */ /* 0x040fe2000000000e */
[----:B------:R-:W-:Y:S01]  /*6d90*/  FFMA R15, R26, R3, R19 ;  /* 0x000000031a0f7223 */ /* 0x000fe20000000013 */
[C-C-:B------:R-:W-:Y:S01]  /*6da0*/  IADD3 R3, PT, PT, R73.reuse, 0x400, R16.reuse ;  /* 0x0000040049037810 */ /* 0x140fe20007ffe010 */
[----:B------:R1:W-:Y:S01]  /*6db0*/  STSM.16.M88.4 [R16+0x400], R28 ;  /* 0x0004001c10007844 */ /* 0x0003e20000000200 */
[----:B------:R-:W-:Y:S02]  /*6dc0*/  F2FP.TF32.F32.PACK_B R7, R7 ;  /* 0x00000007ff07723e */ /* 0x000fe400024050ff */
[----:B------:R-:W-:Y:S02]  /*6dd0*/  IADD3 R0, PT, PT, R72, 0x400, R16 ;  /* 0x0000040048007810 */ /* 0x000fe40007ffe010 */
[----:B------:R-:W-:Y:S03]  /*6de0*/  F2FP.TF32.F32.PACK_B R8, R8 ;  /* 0x00000008ff08723e */ /* 0x000fe600024050ff */
[----:B------:R1:W-:Y:S01]  /*6df0*/  STSM.16.M88.4 [R3], R4 ;  /* 0x0000000403007844 */ /* 0x0003e20000000200 */
[----:B------:R-:W-:Y:S01]  /*6e00*/  F2FP.TF32.F32.PACK_B R9, R9 ;  /* 0x00000009ff09723e */ /* 0x000fe200024050ff */
[----:B------:R-:W-:Y:S01]  /*6e10*/  IMAD.IADD R2, R73, 0x1, R0 ;  /* 0x0000000149027824 */ /* 0x000fe200078e0200 */
[----:B------:R-:W-:Y:S02]  /*6e20*/  F2FP.TF32.F32.PACK_B R10, R10 ;  /* 0x0000000aff0a723e */ /* 0x000fe400024050ff */
[----:B------:R-:W-:Y:S02]  /*6e30*/  F2FP.TF32.F32.PACK_B R11, R11 ;  /* 0x0000000bff0b723e */ /* 0x000fe400024050ff */
[----:B------:R-:W-:Y:S02]  /*6e40*/  F2FP.TF32.F32.PACK_B R12, R12 ;  /* 0x0000000cff0c723e */ /* 0x000fe400024050ff */
[----:B------:R-:W-:Y:S01]  /*6e50*/  F2FP.TF32.F32.PACK_B R13, R13 ;  /* 0x0000000dff0d723e */ /* 0x000fe200024050ff */
[----:B------:R1:W-:Y:S01]  /*6e60*/  STSM.16.M88.4 [R0], R8 ;  /* 0x0000000800007844 */ /* 0x0003e20000000200 */
[----:B------:R-:W-:Y:S02]  /*6e70*/  F2FP.TF32.F32.PACK_B R14, R14 ;  /* 0x0000000eff0e723e */ /* 0x000fe400024050ff */
[----:B------:R-:W-:Y:S05]  /*6e80*/  F2FP.TF32.F32.PACK_B R15, R15 ;  /* 0x0000000fff0f723e */ /* 0x000fea00024050ff */
[----:B------:R1:W-:Y:S01]  /*6e90*/  STSM.16.M88.4 [R2], R12 ;  /* 0x0000000c02007844 */ /* 0x0003e20000000200 */
[----:B------:R-:W-:Y:S01]  /*6ea0*/  @!PT LDS RZ, [RZ] ;  /* 0x00000000fffff984 */ /* 0x000fe20000000800 */
[----:B------:R-:W-:Y:S01]  /*6eb0*/  @!PT LDS RZ, [RZ] ;  /* 0x00000000fffff984 */ /* 0x000fe20000000800 */
[----:B------:R-:W-:Y:S01]  /*6ec0*/  @!PT LDS RZ, [RZ] ;  /* 0x00000000fffff984 */ /* 0x000fe20000000800 */
[----:B------:R-:W-:Y:S01]  /*6ed0*/  @!PT LDS RZ, [RZ] ;  /* 0x00000000fffff984 */ /* 0x000fe20000000800 */
[----:B------:R2:W-:Y:S07]  /*6ee0*/  MEMBAR.ALL.CTA ;  /* 0x0000000000007992 */ /* 0x0005ee0000008000 */
[----:B--2---:R-:W2:Y:S02]  /*6ef0*/  FENCE.VIEW.ASYNC.S ;  /* 0x00000000000073c6 */ /* 0x004ea40000000000 */
[----:B--2---:R-:W-:Y:S06]  /*6f00*/  BAR.SYNC.DEFER_BLOCKING 0x1, 0x80 ;  /* 0x0042000000007b1d */ /* 0x004fec0000010000 */
[----:B------:R-:W-:Y:S05]  /*6f10*/  @P0 BRA `(.L_x_111) ;  /* 0x0000000000200947 */ /* 0x000fea0003800000 */
[----:B------:R-:W2:Y:S01]  /*6f20*/  LDCU.64 UR6, c[0x0][0x348] ;  /* 0x00006900ff0677ac */ /* 0x000ea20008000a00 */
[----:B------:R-:W-:Y:S01]  /*6f30*/  ULEA UR5, UR46, UR44, 0xd ;  /* 0x0000002c2e057291 */ /* 0x000fe2000f8e68ff */
[----:B------:R-:W-:Y:S03]  /*6f40*/  UMOV UR51, UR36 ;  /* 0x0000002400337c82 */ /* 0x000fe60008000000 */
[----:B------:R-:W-:Y:S02]  /*6f50*/  UIADD3 UR48, UPT, UPT, UR5, 0x400, URZ ;  /* 0x0000040005307890 */ /* 0x000fe4000fffe0ff */
[----:B--2---:R-:W-:Y:S04]  /*6f60*/  UIADD3 UR4, UP0, UPT, UR6, 0x680, URZ ;  /* 0x0000068006047890 */ /* 0x004fe8000ff1e0ff */
[----:B------:R-:W-:Y:S09]  /*6f70*/  UIADD3.X UR5, UPT, UPT, URZ, UR7, URZ, UP0, !UPT ;  /* 0x00000007ff057290 */ /* 0x000ff200087fe4ff */
[----:B------:R2:W-:Y:S02]  /*6f80*/  UTMASTG.3D [UR48], [UR4] ;  /* 0x00000030040073b5 */ /* 0x0005e40008010000 */
[----:B--2---:R0:W-:Y:S02]  /*6f90*/  UTMACMDFLUSH ;  /* 0x00000000000079b7 */ /* 0x0041e40000000000 */
.L_x_111:
[----:B------:R-:W-:Y:S05]  /*6fa0*/  BSYNC.RECONVERGENT B0 ;  /* 0x0000000000007941 */ /* 0x000fea0003800200 */
.L_x_110:
[----:B------:R-:W-:Y:S01]  /*6fb0*/  UIADD3 UR47, UPT, UPT, UR46, 0x1, URZ ;  /* 0x000000012e2f7890 */ /* 0x000fe2000fffe0ff */
[----:B------:R-:W-:Y:S03]  /*6fc0*/  BSSY.RECONVERGENT B0, `(.L_x_112) ;  /* 0x0000005000007945 */ /* 0x000fe60003800200 */
[----:B------:R-:W-:Y:S04]  /*6fd0*/  UISETP.NE.AND UP0, UPT, UR47, 0x3, UPT ;  /* 0x000000032f00788c */ /* 0x000fe8000bf05270 */
[----:B------:R-:W-:Y:S01]  /*6fe0*/  USEL UR45, UR47, URZ, UP0 ;  /* 0x000000ff2f2d7287 */ /* 0x000fe20008000000 */
[----:B------:R-:W-:Y:S11]  /*6ff0*/  @P0 BRA `(.L_x_113) ;  /* 0x0000000000040947 */ /* 0x000ff60003800000 */
[----:B------:R-:W-:Y:S04]  /*7000*/  DEPBAR.LE SB0, 0x1 ;  /* 0x000080400000791a */ /* 0x000fe80000000000 */
.L_x_113:
[----:B------:R-:W-:Y:S05]  /*7010*/  BSYNC.RECONVERGENT B0 ;  /* 0x0000000000007941 */ /* 0x000fea0003800200 */
.L_x_112:
[----:B------:R-:W-:Y:S01]  /*7020*/  BAR.SYNC.DEFER_BLOCKING 0x1, 0x80 ;  /* 0x0042000000007b1d */ /* 0x000fe20000010000 */
[----:B------:R-:W-:Y:S01]  /*7030*/  ISETP.NE.AND P1, PT, R70, RZ, PT ;  /* 0x000000ff4600720c */ /* 0x000fe20003f25270 */
[----:B------:R-:W-:Y:S01]  /*7040*/  UISETP.NE.AND UP0, UPT, UR53, URZ, UPT ;  /* 0x000000ff3500728c */ /* 0x000fe2000bf05270 */
[----:B-1----:R-:W-:Y:S11]  /*7050*/  LEA R2, R75, UR44, 0x3 ;  /* 0x0000002c4b027c11 */ /* 0x002ff6000f8e18ff */
[----:B------:R-:W-:Y:S01]  /*7060*/  @P1 SHF.L.U32 R3, R74, 0x1f, RZ ;  /* 0x0000001f4a031819 */ /* 0x000fe200000006ff */
[----:B------:R-:W-:Y:S06]  /*7070*/  BRA.U !UP0, `(.L_x_114) ;  /* 0x0000000108247547 */ /* 0x000fec000b800000 */
[----:B------:R-:W-:Y:S01]  /*7080*/  IMAD.U32 R4, RZ, RZ, UR52 ;  /* 0x00000034ff047e24 */ /* 0x000fe2000f8e00ff */
[----:B------:R-:W-:Y:S01]  /*7090*/  MOV R0, UR54 ;  /* 0x0000003600007c02 */ /* 0x000fe20008000f00 */
[----:B------:R-:W-:Y:S03]  /*70a0*/  UIADD3 UR4, UPT, UPT, UR52, 0x1, URZ ;  /* 0x0000000134047890 */ /* 0x000fe6000fffe0ff */
[----:B------:R-:W-:Y:S01]  /*70b0*/  @P1 LEA R4, R4, UR44, 0x3 ;  /* 0x0000002c04041c11 */ /* 0x000fe2000f8e18ff */
[----:B------:R-:W-:Y:S04]  /*70c0*/  UISETP.NE.AND UP0, UPT, UR4, 0x3, UPT ;  /* 0x000000030400788c */ /* 0x000fe8000bf05270 */
[----:B------:R-:W-:Y:S01]  /*70d0*/  @P1 VIADD R4, R4, 0xd8 ;  /* 0x000000d804041836 */ /* 0x000fe20000000000 */
[----:B------:R-:W-:Y:S04]  /*70e0*/  USEL UR52, UR4, URZ, UP0 ;  /* 0x000000ff04347287 */ /* 0x000fe80008000000 */
[----:B------:R-:W-:Y:S04]  /*70f0*/  @P1 PRMT R0, R0, 0x654, R4 ;  /* 0x0000065400001816 */ /* 0x000fe80000000004 */
[----:B------:R1:W-:Y:S04]  /*7100*/  @P1 SYNCS.ARRIVE.TRANS64.RED.A1T0 RZ, [R0+URZ], RZ ;  /* 0x000000ff00ff19a7 */ /* 0x0003e800081004ff */
.L_x_114:
[----:B------:R-:W2:Y:S01]  /*7110*/  @P1 SYNCS.PHASECHK.TRANS64.TRYWAIT P0, [R2+URZ+0xc0], R3 ;  /* 0x0000c003020015a7 */ /* 0x000ea200080011ff */
[----:B------:R-:W-:Y:S01]  /*7120*/  BSSY B1, `(.L_x_115) ;  /* 0x0000017000017945 */ /* 0x000fe20003800000 */
[----:B--2---:R-:W-:Y:S03]  /*7130*/  @P1 SEL R76, RZ, 0x1, !P0 ;  /* 0x00000001ff4c1807 */ /* 0x004fe60004000000 */
[----:B------:R-:W-:Y:S05]  /*7140*/  @!P1 BRA `(.L_x_116) ;  /* 0x0000000000509947 */ /* 0x000fea0003800000 */
[----:B------:R-:W-:Y:S01]  /*7150*/  ISETP.NE.AND P1, PT, R77, RZ, PT ;  /* 0x000000ff4d00720c */ /* 0x000fe20003f25270 */
[----:B------:R-:W-:Y:S01]  /*7160*/  BSSY B0, `(.L_x_117) ;  /* 0x000000a000007945 */ /* 0x000fe20003800000 */
[----:B------:R-:W-:Y:S11]  /*7170*/  ISETP.NE.AND P0, PT, R76, RZ, PT ;  /* 0x000000ff4c00720c */ /* 0x000ff60003f05270 */
[----:B------:R-:W-:Y:S05]  /*7180*/  @P1 IMAD R4, R75, 0x800, R52 ;  /* 0x000008004b041824 */ /* 0x000fea00078e0234 */
[----:B------:R-:W-:Y:S05]  /*7190*/  @P1 LEA R4, R4, UR44, 0x2 ;  /* 0x0000002c04041c11 */ /* 0x000fea000f8e10ff */
[--C-:B-1----:R-:W-:Y:S02]  /*71a0*/  @P1 IMAD.IADD R0, R72, 0x1, R4.reuse ;  /* 0x0000000148001824 */ /* 0x102fe400078e0204 */
[----:B------:R-:W-:Y:S01]  /*71b0*/  @P1 IMAD.IADD R3, R73, 0x1, R4 ;  /* 0x0000000149031824 */ /* 0x000fe200078e0204 */
[----:B------:R-:W-:Y:S06]  /*71c0*/  @P0 BRA `(.L_x_118) ;  /* 0x00000000000c0947 */ /* 0x000fec0003800000 */
[----:B------:R-:W-:Y:S04]  /*71d0*/  SHF.L.U32 R74, R74, 0x1f, RZ ;  /* 0x0000001f4a4a7819 */ /* 0x000fe800000006ff */
[----:B------:R-:W1:Y:S02]  /*71e0*/  SYNCS.PHASECHK.TRANS64.TRYWAIT P0, [R2+URZ+0xc0], R74 ;  /* 0x0000c04a020075a7 */ /* 0x000e6400080011ff */
[----:B-1----:R-:W-:Y:S05]  /*71f0*/  @!P0 BRA `(.L_x_119) ;  /* 0x00000018004c8947 */ /* 0x002fea0003800000 */
.L_x_118:
[----:B------:R-:W-:Y:S05]  /*7200*/  BSYNC B0 ;  /* 0x0000000000007941 */ /* 0x000fea0003800000 */
.L_x_117:
[----:B------:R-:W-:Y:S11]  /*7210*/  ISETP.NE.AND P0, PT, R77, RZ, PT ;  /* 0x000000ff4d00720c */ /* 0x000ff60003f05270 */
[----:B------:R-:W-:Y:S02]  /*7220*/  @!UPT UIADD3 URZ, UPT, UPT, URZ, URZ, URZ ;  /* 0x000000fffffff290 */ /* 0x000fe4000fffe0ff */
[----:B-1----:R-:W-:Y:S01]  /*7230*/  @P0 IADD3 R2, PT, PT, R73, R0, RZ ;  /* 0x0000000049020210 */ /* 0x002fe20007ffe0ff */
[----:B------:R-:W-:Y:S05]  /*7240*/  @P0 WARPSYNC.ALL ;  /* 0x0000000000000948 */ /* 0x000fea0003800000 */
[----:B------:R2:W3:Y:S04]  /*7250*/  @P0 LDSM.16.M88.4 R44, [R4+0x400] ;  /* 0x00040000042c083b */ /* 0x0004e80000000200 */
[----:B------:R2:W4:Y:S04]  /*7260*/  @P0 LDSM.16.M88.4 R40, [R3+0x400] ;  /* 0x000400000328083b */ /* 0x0005280000000200 */
[----:B------:R2:W1:Y:S04]  /*7270*/  @P0 LDSM.16.M88.4 R32, [R0+0x400] ;  /* 0x000400000020083b */ /* 0x0004680000000200 */
[----:B------:R2:W1:Y:S02]  /*7280*/  @P0 LDSM.16.M88.4 R36, [R2+0x400] ;  /* 0x000400000224083b */ /* 0x0004640000000200 */
.L_x_116:
[----:B------:R-:W-:Y:S05]  /*7290*/  BSYNC B1 ;  /* 0x0000000000017941 */ /* 0x000fea0003800000 */
.L_x_115:
[----:B-12---:R-:W-:Y:S05]  /*72a0*/  VIADD R0, R25, 0x20 ;  /* 0x0000002019007836 */ /* 0x006fea0000000000 */
[----:B------:R-:W-:Y:S04]  /*72b0*/  SHF.R.U32.HI R0, RZ, 0x15, R0 ;  /* 0x00000015ff007819 */ /* 0x000fe80000011600 */
[----:B------:R-:W-:Y:S11]  /*72c0*/  LOP3.LUT P0, RZ, R0, 0x3, R54, 0x48, !PT ;  /* 0x0000000300ff7812 */ /* 0x000ff60007804836 */
[----:B------:R-:W-:Y:S02]  /*72d0*/  @!UPT UIADD3 URZ, UPT, UPT, URZ, URZ, URZ ;  /* 0x000000fffffff290 */ /* 0x000fe4000fffe0ff */
[----:B------:R-:W-:Y:S05]  /*72e0*/  @!P0 BRA `(.L_x_120) ;  /* 0x0000000000408947 */ /* 0x000fea0003800000 */
[----:B------:R-:W1:Y:S01]  /*72f0*/  LDCU.64 UR8, c[0x4][0x70] ;  /* 0x01000e00ff0877ac */ /* 0x000e620008000a00 */
[----:B------:R-:W-:Y:S01]  /*7300*/  MOV R3, 0x0 ;  /* 0x0000000000037802 */ /* 0x000fe20000000f00 */
[----:B------:R-:W-:Y:S02]  /*7310*/  HFMA2 R12, -RZ, RZ, 0, 5.9604644775390625e-08 ;  /* 0x00000001ff0c7431 */ /* 0x000fe400000001ff */
[----:B------:R-:W-:Y:S02]  /*7320*/  IMAD.MOV.U32 R8, RZ, RZ, 0x192 ;  /* 0x00000192ff087424 */ /* 0x000fe400078e00ff */
[----:B------:R-:W-:Y:S01]  /*7330*/  IMAD.MOV.U32 R13, RZ, RZ, RZ ;  /* 0x000000ffff0d7224 */ /* 0x000fe200078e00ff */
[----:B------:R-:W2:Y:S01]  /*7340*/  LDCU.64 UR6, c[0x4][0x78] ;  /* 0x01000f00ff0677ac */ /* 0x000ea20008000a00 */
[----:B------:R-:W3:Y:S01]  /*7350*/  LDC.64 R2, c[0x4][R3] ;  /* 0x0100000003027b82 */ /* 0x000ee20000000a00 */
[----:B------:R-:W5:Y:S01]  /*7360*/  LDCU.64 UR4, c[0x4][0x10] ;  /* 0x01000200ff0477ac */ /* 0x000f620008000a00 */
[----:B-1----:R-:W-:Y:S01]  /*7370*/  MOV R5, UR9 ;  /* 0x0000000900057c02 */ /* 0x002fe20008000f00 */
[----:B------:R-:W-:Y:S01]  /*7380*/  IMAD.U32 R4, RZ, RZ, UR8 ;  /* 0x00000008ff047e24 */ /* 0x000fe2000f8e00ff */
[----:B--2---:R-:W-:Y:S01]  /*7390*/  MOV R7, UR7 ;  /* 0x0000000700077c02 */ /* 0x004fe20008000f00 */
[----:B------:R-:W-:Y:S01]  /*73a0*/  IMAD.U32 R6, RZ, RZ, UR6 ;  /* 0x00000006ff067e24 */ /* 0x000fe2000f8e00ff */
[----:B-----5:R-:W-:Y:S01]  /*73b0*/  MOV R11, UR5 ;  /* 0x00000005000b7c02 */ /* 0x020fe20008000f00 */
[----:B------:R-:W-:Y:S02]  /*73c0*/  IMAD.U32 R10, RZ, RZ, UR4 ;  /* 0x00000004ff0a7e24 */ /* 0x000fe4000f8e00ff */
[----:B------:R-:W-:Y:S07]  /*73d0*/  LEPC R20, `(.L_x_120) ;  /* 0x000000001014794e */ /* 0x000fee0000000000 */
[----:B---34-:R-:W-:Y:S05]  /*73e0*/  CALL.ABS.NOINC R2 ;  /* 0x0000000002007343 */ /* 0x018fea0003c00000 */
.L_x_120:
[----:B------:R-:W-:Y:S01]  /*73f0*/  ISETP.NE.AND P0, PT, R64, RZ, PT ;  /* 0x000000ff4000720c */ /* 0x000fe20003f05270 */
[----:B------:R-:W-:Y:S05]  /*7400*/  WARPSYNC.ALL ;  /* 0x0000000000007948 */ /* 0x000fea0003800000 */
[----:B------:R-:W-:Y:S01]  /*7410*/  R2UR UR4, R25 ;  /* 0x00000000190472ca */ /* 0x000fe200000e0000 */
[----:B------:R-:W-:Y:S01]  /*7420*/  BSSY.RECONVERGENT B0, `(.L_x_121) ;  /* 0x0000063000007945 */ /* 0x000fe20003800200 */
[----:B---3--:R-:W-:Y:S02]  /*7430*/  LOP3.LUT R0, R44, 0xffffe000, RZ, 0xc0, !PT ;  /* 0xffffe0002c007812 */ /* 0x008fe400078ec0ff */
[----:B------:R-:W-:Y:S02]  /*7440*/  LOP3.LUT R2, R45, 0xffffe000, RZ, 0xc0, !PT ;  /* 0xffffe0002d027812 */ /* 0x000fe400078ec0ff */
[----:B------:R-:W-:Y:S02]  /*7450*/  LOP3.LUT R3, R46, 0xffffe000, RZ, 0xc0, !PT ;  /* 0xffffe0002e037812 */ /* 0x000fe400078ec0ff */
[----:B------:R-:W-:Y:S02]  /*7460*/  LOP3.LUT R20, R47, 0xffffe000, RZ, 0xc0, !PT ;  /* 0xffffe0002f147812 */ /* 0x000fe400078ec0ff */
[----:B----4-:R-:W-:Y:S02]  /*7470*/  LOP3.LUT R21, R40, 0xffffe000, RZ, 0xc0, !PT ;  /* 0xffffe00028157812 */ /* 0x010fe400078ec0ff */
[----:B------:R-:W-:Y:S01]  /*7480*/  LOP3.LUT R25, R41, 0xffffe000, RZ, 0xc0, !PT ;  /* 0xffffe00029197812 */ /* 0x000fe200078ec0ff */
[----:B------:R-:W1:Y:S01]  /*7490*/  LDTM.16dp128bit.x8 R4, tmem[UR4+0x20] ;  /* 0x00002004000479ee */ /* 0x000e620008180000 */
[----:B------:R-:W-:Y:S01]  /*74a0*/  R2UR UR4, R71 ;  /* 0x00000000470472ca */ /* 0x000fe200000e0000 */
[----:B------:R-:W-:Y:S01]  /*74b0*/  NOP ;  /* 0x0000000000007918 */ /* 0x000fe20000000000 */
[----:B------:R-:W-:Y:S02]  /*74c0*/  LOP3.LUT R27, R42, 0xffffe000, RZ, 0xc0, !PT ;  /* 0xffffe0002a1b7812 */ /* 0x000fe400078ec0ff */
[----:B------:R-:W-:Y:S02]  /*74d0*/  LOP3.LUT R28, R43, 0xffffe000, RZ, 0xc0, !PT ;  /* 0xffffe0002b1c7812 */ /* 0x000fe400078ec0ff */
[----:B------:R-:W-:Y:S02]  /*74e0*/  LOP3.LUT R29, R32, 0xffffe000, RZ, 0xc0, !PT ;  /* 0xffffe000201d7812 */ /* 0x000fe400078ec0ff */
[----:B------:R-:W-:Y:S02]  /*74f0*/  LOP3.LUT R30, R33, 0xffffe000, RZ, 0xc0, !PT ;  /* 0xffffe000211e7812 */ /* 0x000fe400078ec0ff */
[----:B------:R-:W-:Y:S02]  /*7500*/  LOP3.LUT R31, R34, 0xffffe000, RZ, 0xc0, !PT ;  /* 0xffffe000221f7812 */ /* 0x000fe400078ec0ff */
[----:B------:R-:W-:Y:S01]  /*7510*/  LOP3.LUT R32, R35, 0xffffe000, RZ, 0xc0, !PT ;  /* 0xffffe00023207812 */ /* 0x000fe200078ec0ff */
[----:B------:R-:W-:Y:S01]  /*7520*/  UIADD3 UR4, UPT, UPT, UR4, 0x140, URZ ;  /* 0x0000014004047890 */ /* 0x000fe2000fffe0ff */
[----:B------:R-:W-:Y:S02]  /*7530*/  LOP3.LUT R33, R36, 0xffffe000, RZ, 0xc0, !PT ;  /* 0xffffe00024217812 */ /* 0x000fe400078ec0ff */
[----:B------:R-:W-:Y:S01]  /*7540*/  LOP3.LUT R34, R37, 0xffffe000, RZ, 0xc0, !PT ;  /* 0xffffe00025227812 */ /* 0x000fe200078ec0ff */
[----:B------:R-:W-:Y:S01]  /*7550*/  UPRMT UR4, UR54, 0x654, UR4 ;  /* 0x0000065436047896 */ /* 0x000fe20008000004 */
[----:B------:R-:W-:Y:S02]  /*7560*/  LOP3.LUT R35, R38, 0xffffe000, RZ, 0xc0, !PT ;  /* 0xffffe00026237812 */ /* 0x000fe400078ec0ff */
[----:B------:R-:W-:Y:S01]  /*7570*/  LOP3.LUT R36, R39, 0xffffe000, RZ, 0xc0, !PT ;  /* 0xffffe00027247812 */ /* 0x000fe200078ec0ff */
[C---:B-1----:R-:W-:Y:S01]  /*7580*/  FMUL R4, R24.reuse, R4 ;  /* 0x0000000418047220 */ /* 0x042fe20000400000 */
[C---:B------:R-:W-:Y:S01]  /*7590*/  FMUL R5, R24.reuse, R5 ;  /* 0x0000000518057220 */ /* 0x040fe20000400000 */
[C---:B------:R-:W-:Y:S01]  /*75a0*/  FMUL R6, R24.reuse, R6 ;  /* 0x0000000618067220 */ /* 0x040fe20000400000 */
[----:B------:R-:W-:Y:S01]  /*75b0*/  FMUL R7, R24, R7 ;  /* 0x0000000718077220 */ /* 0x000fe20000400000 */
[----:B------:R-:W-:Y:S01]  /*75c0*/  FFMA R4, R26, R0, R4 ;  /* 0x000000001a047223 */ /* 0x000fe20000000004 */
[----:B------:R-:W-:Y:S02]  /*75d0*/  IMAD.U32 R0, RZ, RZ, UR45 ;  /* 0x0000002dff007e24 */ /* 0x000fe4000f8e00ff */
[----:B------:R-:W-:Y:S01]  /*75e0*/  FMUL R8, R24, R8 ;  /* 0x0000000818087220 */ /* 0x000fe20000400000 */
[----:B------:R-:W-:Y:S01]  /*75f0*/  FFMA R5, R26, R2, R5 ;  /* 0x000000021a057223 */ /* 0x000fe20000000005 */
[----:B------:R-:W-:Y:S01]  /*7600*/  FMUL R9, R24, R9 ;  /* 0x0000000918097220 */ /* 0x000fe20000400000 */
[----:B------:R-:W-:Y:S01]  /*7610*/  F2FP.TF32.F32.PACK_B R4, R4 ;  /* 0x00000004ff04723e */ /* 0x000fe200024050ff */
[----:B------:R-:W-:Y:S01]  /*7620*/  FFMA R6, R26, R3, R6 ;  /* 0x000000031a067223 */ /* 0x000fe20000000006 */
[----:B------:R-:W-:Y:S01]  /*7630*/  FMUL R10, R24, R10 ;  /* 0x0000000a180a7220 */ /* 0x000fe20000400000 */
[----:B------:R-:W-:Y:S01]  /*7640*/  F2FP.TF32.F32.PACK_B R5, R5 ;  /* 0x00000005ff05723e */ /* 0x000fe200024050ff */
[----:B------:R-:W-:Y:S01]  /*7650*/  FFMA R7, R26, R20, R7 ;  /* 0x000000141a077223 */ /* 0x000fe20000000007 */
[----:B------:R-:W-:Y:S01]  /*7660*/  IMAD R0, R0, 0x800, R52 ;  /* 0x0000080000007824 */ /* 0x000fe200078e0234 */
[----:B------:R-:W-:Y:S01]  /*7670*/  F2FP.TF32.F32.PACK_B R6, R6 ;  /* 0x00000006ff06723e */ /* 0x000fe200024050ff */
[----:B------:R-:W-:Y:S01]  /*7680*/  FMUL R11, R24, R11 ;  /* 0x0000000b180b7220 */ /* 0x000fe20000400000 */
[----:B------:R-:W-:Y:S01]  /*7690*/  FFMA R8, R26, R21, R8 ;  /* 0x000000151a087223 */ /* 0x000fe20000000008 */
[----:B------:R-:W-:Y:S01]  /*76a0*/  F2FP.TF32.F32.PACK_B R7, R7 ;  /* 0x00000007ff07723e */ /* 0x000fe200024050ff */
[----:B------:R-:W-:Y:S01]  /*76b0*/  FMUL R12, R24, R12 ;  /* 0x0000000c180c7220 */ /* 0x000fe20000400000 */
[----:B------:R-:W-:Y:S01]  /*76c0*/  LEA R0, R0, UR44, 0x2 ;  /* 0x0000002c00007c11 */ /* 0x000fe2000f8e10ff */
[----:B------:R-:W-:Y:S01]  /*76d0*/  FFMA R9, R26, R25, R9 ;  /* 0x000000191a097223 */ /* 0x000fe20000000009 */
[----:B------:R-:W-:Y:S01]  /*76e0*/  FMUL R13, R24, R13 ;  /* 0x0000000d180d7220 */ /* 0x000fe20000400000 */
        /* <DEDUP_REMOVED lines=12> */
[C---:B------:R-:W-:Y:S01]  /*77b0*/  IADD3 R2, PT, PT, R73.reuse, 0x400, R0 ;  /* 0x0000040049027810 */ /* 0x040fe20007ffe000 */
[C---:B------:R-:W-:Y:S01]  /*77c0*/  FFMA R16, R26.reuse, R33, R16 ;  /* 0x000000211a107223 */ /* 0x040fe20000000010 */
[----:B------:R-:W-:Y:S01]  /*77d0*/  F2FP.TF32.F32.PACK_B R8, R8 ;  /* 0x00000008ff08723e */ /* 0x000fe200024050ff */
[----:B------:R-:W-:Y:S01]  /*77e0*/  SYNCS.ARRIVE.TRANS64.RED.A1T0 RZ, [UR4], RZ ;  /* 0x000000ffffff79a7 */ /* 0x000fe20008100404 */
[----:B------:R1:W-:Y:S01]  /*77f0*/  STSM.16.M88.4 [R0+0x400], R4 ;  /* 0x0004000400007844 */ /* 0x0003e20000000200 */
[----:B------:R-:W-:Y:S01]  /*7800*/  F2FP.TF32.F32.PACK_B R9, R9 ;  /* 0x00000009ff09723e */ /* 0x000fe200024050ff */
[C---:B------:R-:W-:Y:S01]  /*7810*/  FFMA R17, R26.reuse, R34, R17 ;  /* 0x000000221a117223 */ /* 0x040fe20000000011 */
[----:B------:R-:W-:Y:S01]  /*7820*/  F2FP.TF32.F32.PACK_B R10, R10 ;  /* 0x0000000aff0a723e */ /* 0x000fe200024050ff */
[C---:B------:R-:W-:Y:S01]  /*7830*/  FFMA R18, R26.reuse, R35, R18 ;  /* 0x000000231a127223 */ /* 0x040fe20000000012 */
[----:B------:R-:W-:Y:S01]  /*7840*/  F2FP.TF32.F32.PACK_B R11, R11 ;  /* 0x0000000bff0b723e */ /* 0x000fe200024050ff */
[----:B------:R-:W-:Y:S01]  /*7850*/  FFMA R19, R26, R36, R19 ;  /* 0x000000241a137223 */ /* 0x000fe20000000013 */
[----:B------:R-:W-:Y:S02]  /*7860*/  IADD3 R72, PT, PT, R72, 0x400, R0 ;  /* 0x0000040048487810 */ /* 0x000fe40007ffe000 */
[----:B------:R-:W-:Y:S01]  /*7870*/  F2FP.TF32.F32.PACK_B R12, R12 ;  /* 0x0000000cff0c723e */ /* 0x000fe200024050ff */
        /* <DEDUP_REMOVED lines=20> */
[----:B------:R-:W-:Y:S02]  /*79c0*/  ULEA UR5, UR45, UR44, 0xd ;  /* 0x0000002c2d057291 */ /* 0x000fe4000f8e68ff */
[----:B------:R-:W-:Y:S02]  /*79d0*/  UIADD3 UR9, UPT, UPT, UR49, 0x20, URZ ;  /* 0x0000002031097890 */ /* 0x000fe4000fffe0ff */
[----:B------:R-:W-:Y:S01]  /*79e0*/  UIADD3 UR8, UPT, UPT, UR5, 0x400, URZ ;  /* 0x0000040005087890 */ /* 0x000fe2000fffe0ff */
[----:B------:R-:W-:Y:S01]  /*79f0*/  UMOV UR10, UR50 ;  /* 0x00000032000a7c82 */ /* 0x000fe20008000000 */
[----:B------:R-:W-:Y:S01]  /*7a00*/  UMOV UR11, UR36 ;  /* 0x00000024000b7c82 */ /* 0x000fe20008000000 */
[----:B--2---:R-:W-:Y:S04]  /*7a10*/  UIADD3 UR4, UP0, UPT, UR6, 0x680, URZ ;  /* 0x0000068006047890 */ /* 0x004fe8000ff1e0ff */
[----:B------:R-:W-:Y:S09]  /*7a20*/  UIADD3.X UR5, UPT, UPT, URZ, UR7, URZ, UP0, !UPT ;  /* 0x00000007ff057290 */ /* 0x000ff200087fe4ff */
[----:B------:R2:W-:Y:S02]  /*7a30*/  UTMASTG.3D [UR8], [UR4] ;  /* 0x00000008040073b5 */ /* 0x0005e40008010000 */
[----:B--2---:R0:W-:Y:S02]  /*7a40*/  UTMACMDFLUSH ;  /* 0x00000000000079b7 */ /* 0x0041e40000000000 */
.L_x_122:
[----:B------:R-:W-:Y:S05]  /*7a50*/  BSYNC.RECONVERGENT B0 ;  /* 0x0000000000007941 */ /* 0x000fea0003800200 */
.L_x_121:
[----:B------:R-:W-:Y:S01]  /*7a60*/  UIADD3 UR4, UPT, UPT, UR45, 0x1, URZ ;  /* 0x000000012d047890 */ /* 0x000fe2000fffe0ff */
[----:B------:R-:W-:Y:S03]  /*7a70*/  BSSY.RECONVERGENT B0, `(.L_x_123) ;  /* 0x0000008000007945 */ /* 0x000fe60003800200 */
[----:B------:R-:W-:Y:S04]  /*7a80*/  UISETP.NE.AND UP0, UPT, UR4, 0x3, UPT ;  /* 0x000000030400788c */ /* 0x000fe8000bf05270 */
[----:B------:R-:W-:Y:S02]  /*7a90*/  UISETP.EQ.XOR UP1, UPT, UR47, 0x3, !UP0 ;  /* 0x000000032f00788c */ /* 0x000fe4000c722a70 */
[----:B------:R-:W-:Y:S02]  /*7aa0*/  USEL UR46, UR4, URZ, UP0 ;  /* 0x000000ff042e7287 */ /* 0x000fe40008000000 */
[----:B------:R-:W-:Y:S04]  /*7ab0*/  USEL UR5, URZ, 0x1, !UP1 ;  /* 0x00000001ff057887 */ /* 0x000fe8000c800000 */
[----:B------:R-:W-:Y:S01]  /*7ac0*/  ULOP3.LUT UR55, UR55, UR5, URZ, 0x3c, !UPT ;  /* 0x0000000537377292 */ /* 0x000fe2000f8e3cff */
[----:B------:R-:W-:Y:S11]  /*7ad0*/  @P0 BRA `(.L_x_124) ;  /* 0x0000000000040947 */ /* 0x000ff60003800000 */
[----:B------:R-:W-:Y:S04]  /*7ae0*/  DEPBAR.LE SB0, 0x1 ;  /* 0x000080400000791a */ /* 0x000fe80000000000 */
.L_x_124:
[----:B------:R-:W-:Y:S05]  /*7af0*/  BSYNC.RECONVERGENT B0 ;  /* 0x0000000000007941 */ /* 0x000fea0003800200 */
.L_x_123:
[----:B------:R-:W-:Y:S01]  /*7b00*/  BAR.SYNC.DEFER_BLOCKING 0x1, 0x80 ;  /* 0x0042000000007b1d */ /* 0x000fe20000010000 */
[----:B------:R-:W-:Y:S01]  /*7b10*/  UISETP.NE.AND UP0, UPT, UR53, -0x2, UPT ;  /* 0xfffffffe3500788c */ /* 0x000fe2000bf05270 */
[----:B------:R-:W-:Y:S08]  /*7b20*/  IADD3 R22, PT, PT, R22, 0x1, RZ ;  /* 0x0000000116167810 */ /* 0x000ff00007ffe0ff */
[----:B------:R-:W-:Y:S05]  /*7b30*/  BRA.U !UP0, `(.L_x_125) ;  /* 0x0000000108287547 */ /* 0x000fea000b800000 */
[----:B------:R-:W-:Y:S01]  /*7b40*/  ISETP.NE.AND P0, PT, R70, RZ, PT ;  /* 0x000000ff4600720c */ /* 0x000fe20003f05270 */
[----:B-1----:R-:W-:Y:S01]  /*7b50*/  IMAD.U32 R2, RZ, RZ, UR52 ;  /* 0x00000034ff027e24 */ /* 0x002fe2000f8e00ff */
[----:B------:R-:W-:Y:S01]  /*7b60*/  UIADD3 UR4, UPT, UPT, UR52, 0x1, URZ ;  /* 0x0000000134047890 */ /* 0x000fe2000fffe0ff */
[----:B------:R-:W-:Y:S03]  /*7b70*/  IMAD.U32 R0, RZ, RZ, UR54 ;  /* 0x00000036ff007e24 */ /* 0x000fe6000f8e00ff */
[----:B------:R-:W-:Y:S04]  /*7b80*/  UISETP.NE.AND UP0, UPT, UR4, 0x3, UPT ;  /* 0x000000030400788c */ /* 0x000fe8000bf05270 */
[----:B------:R-:W-:Y:S03]  /*7b90*/  USEL UR52, UR4, URZ, UP0 ;  /* 0x000000ff04347287 */ /* 0x000fe60008000000 */
[----:B------:R-:W-:Y:S05]  /*7ba0*/  @P0 LEA R2, R2, UR44, 0x3 ;  /* 0x0000002c02020c11 */ /* 0x000fea000f8e18ff */
[----:B------:R-:W-:Y:S05]  /*7bb0*/  @P0 VIADD R2, R2, 0xd8 ;  /* 0x000000d802020836 */ /* 0x000fea0000000000 */
[----:B------:R-:W-:Y:S04]  /*7bc0*/  @P0 PRMT R0, R0, 0x654, R2 ;  /* 0x0000065400000816 */ /* 0x000fe80000000002 */
[----:B------:R2:W-:Y:S03]  /*7bd0*/  @P0 SYNCS.ARRIVE.TRANS64.RED.A1T0 RZ, [R0+URZ], RZ ;  /* 0x000000ff00ff09a7 */ /* 0x0005e600081004ff */
.L_x_125:
[----:B------:R-:W-:Y:S01]  /*7be0*/  R2UR UR6, R69 ;  /* 0x00000000450672ca */ /* 0x000fe200000e0000 */
[----:B------:R-:W-:Y:S01]  /*7bf0*/  UIADD3 UR53, UPT, UPT, UR53, 0x2, URZ ;  /* 0x0000000235357890 */ /* 0x000fe2000fffe0ff */
[----:B------:R-:W-:Y:S02]  /*7c00*/  R2UR UR5, R55 ;  /* 0x00000000370572ca */ /* 0x000fe400000e0000 */
[----:B------:R-:W-:Y:S02]  /*7c10*/  R2UR UR4, R56 ;  /* 0x00000000380472ca */ /* 0x000fe400000e0000 */
[----:B------:R-:W-:Y:S02]  /*7c20*/  R2UR UR36, R67 ;  /* 0x00000000432472ca */ /* 0x000fe400000e0000 */
[----:B------:R-:W-:Y:S02]  /*7c30*/  ISETP.NE.AND P0, PT, R59, 0x2, PT ;  /* 0x000000023b00780c */ /* 0x000fe40003f05270 */
[----:B------:R-:W-:Y:S02]  /*7c40*/  ISETP.NE.AND P1, PT, R22, 0x4, PT ;  /* 0x000000041600780c */ /* 0x000fe40003f25270 */
[----:B-1----:R-:W-:Y:S01]  /*7c50*/  SEL R2, RZ, 0x1, P0 ;  /* 0x00000001ff027807 */ /* 0x002fe20000000000 */
[----:B------:R-:W-:Y:S01]  /*7c60*/  UISETP.NE.AND UP0, UPT, UR6, URZ, UPT ;  /* 0x000000ff0600728c */ /* 0x000fe2000bf05270 */
[----:B--2---:R-:W-:Y:S01]  /*7c70*/  SEL R0, RZ, 0x1, P1 ;  /* 0x00000001ff007807 */ /* 0x004fe20000800000 */
[----:B------:R-:W-:Y:S01]  /*7c80*/  UIADD3 UR30, UPT, UPT, UR37, UR5, URZ ;  /* 0x00000005251e7290 */ /* 0x000fe2000fffe0ff */
[----:B------:R-:W-:Y:S01]  /*7c90*/  LOP3.LUT R60, R60, R2, RZ, 0x3c, !PT ;  /* 0x000000023c3c7212 */ /* 0x000fe200078e3cff */
[----:B------:R-:W-:Y:S01]  /*7ca0*/  UIADD3 UR26, UPT, UPT, UR38, UR4, URZ ;  /* 0x00000004261a7290 */ /* 0x000fe2000fffe0ff */
[----:B------:R-:W-:Y:S02]  /*7cb0*/  LOP3.LUT R61, R61, R0, RZ, 0x3c, !PT ;  /* 0x000000003d3d7212 */ /* 0x000fe400078e3cff */
[----:B------:R-:W-:Y:S02]  /*7cc0*/  SEL R59, R59, RZ, P0 ;  /* 0x000000ff3b3b7207 */ /* 0x000fe40000000000 */
[----:B------:R-:W-:Y:S01]  /*7cd0*/  SEL R22, R22, RZ, P1 ;  /* 0x000000ff16167207 */ /* 0x000fe20000800000 */
[----:B------:R-:W-:Y:S06]  /*7ce0*/  BRA.U UP0, `(.L_x_126) ;  /* 0xffffffd900b07547 */ /* 0x000fec000b83ffff */
[----:B------:R-:W-:-:S13]  /*7cf0*/  R2UR UR4, R57 ;  /* 0x00000000390472ca */ /* 0x000fda00000e0000 */
[----:B------:R-:W-:-:S09]  /*7d00*/  UISETP.NE.AND UP0, UPT, UR4, URZ, UPT ;  /* 0x000000ff0400728c */ /* 0x000fd2000bf05270 */
[----:B------:R-:W-:Y:S05]  /*7d10*/  BRA.U !UP0, `(.L_x_127) ;  /* 0x0000000108487547 */ /* 0x000fea000b800000 */
[----:B------:R-:W1:Y:S02]  /*7d20*/  LDCU.64 UR4, c[0x0][0x890] ;  /* 0x00011200ff0477ac */ /* 0x000e640008000a00 */
[----:B-1----:R-:W-:-:S04]  /*7d30*/  UISETP.NE.U32.AND UP0, UPT, UR4, URZ, UPT ;  /* 0x000000ff0400728c */ /* 0x002fc8000bf05070 */
[----:B------:R-:W-:-:S09]  /*7d40*/  UISETP.NE.AND.EX UP0, UPT, UR5, URZ, UPT, UP0 ;  /* 0x000000ff0500728c */ /* 0x000fd2000bf05300 */
[----:B------:R-:W-:Y:S05]  /*7d50*/  BRA.U UP0, `(.L_x_128) ;  /* 0x00000001000c7547 */ /* 0x000fea000b800000 */
[----:B------:R-:W-:-:S13]  /*7d60*/  FSETP.NEU.AND P0, PT, R26, RZ, PT ;  /* 0x000000ff1a00720b */ /* 0x000fda0003f0d000 */
[----:B------:R-:W-:Y:S05]  /*7d70*/  @!P0 EXIT ;  /* 0x000000000000894d */ /* 0x000fea0003800000 */
[----:B------:R-:W-:Y:S05]  /*7d80*/  BRA `(.L_x_127) ;  /* 0x00000000002c7947 */ /* 0x000fea0003800000 */
.L_x_128:
[----:B------:R-:W-:Y:S01]  /*7d90*/  ISETP.NE.AND P0, PT, R58, RZ, PT ;  /* 0x000000ff3a00720c */ /* 0x000fe20003f05270 */
[----:B------:R-:W-:-:S12]  /*7da0*/  BSSY.RECONVERGENT B0, `(.L_x_127) ;  /* 0x0000009000007945 */ /* 0x000fd80003800200 */
[----:B------:R-:W-:Y:S05]  /*7db0*/  @P0 BRA `(.L_x_129) ;  /* 0x0000000000140947 */ /* 0x000fea0003800000 */
[----:B------:R-:W1:Y:S02]  /*7dc0*/  LDCU.64 UR4, c[0x0][0x888] ;  /* 0x00011100ff0477ac */ /* 0x000e640008000a00 */
[----:B-1----:R-:W-:-:S04]  /*7dd0*/  ISETP.NE.U32.AND P0, PT, RZ, UR4, PT ;  /* 0x00000004ff007c0c */ /* 0x002fc8000bf05070 */
[----:B------:R-:W-:-:S13]  /*7de0*/  ISETP.NE.AND.EX P0, PT, RZ, UR5, PT, P0 ;  /* 0x00000005ff007c0c */ /* 0x000fda000bf05300 */
[----:B------:R-:W-:Y:S05]  /*7df0*/  @!P0 EXIT ;  /* 0x000000000000894d */ /* 0x000fea0003800000 */
[----:B------:R-:W-:Y:S05]  /*7e00*/  BRA `(.L_x_130) ;  /* 0x0000000000087947 */ /* 0x000fea0003800000 */
.L_x_129:
[----:B------:R-:W-:-:S13]  /*7e10*/  FSETP.NEU.AND P0, PT, R26, RZ, PT ;  /* 0x000000ff1a00720b */ /* 0x000fda0003f0d000 */
[----:B------:R-:W-:Y:S05]  /*7e20*/  @!P0 EXIT ;  /* 0x000000000000894d */ /* 0x000fea0003800000 */
.L_x_130:
[----:B------:R-:W-:Y:S05]  /*7e30*/  BSYNC.RECONVERGENT B0 ;  /* 0x0000000000007941 */ /* 0x000fea0003800200 */
.L_x_127:
[----:B------:R-:W-:Y:S01]  /*7e40*/  ULEA UR4, UR52, UR44, 0x3 ;  /* 0x0000002c34047291 */ /* 0x000fe2000f8e18ff */
[----:B------:R-:W-:-:S04]  /*7e50*/  DEPBAR.LE SB0, 0x0 ;  /* 0x000080000000791a */ /* 0x000fc80000000000 */
[----:B------:R-:W-:-:S04]  /*7e60*/  UIADD3 UR4, UPT, UPT, UR4, 0xd8, URZ ;  /* 0x000000d804047890 */ /* 0x000fc8000fffe0ff */
[----:B------:R-:W-:-:S09]  /*7e70*/  UPRMT UR4, UR54, 0x654, UR4 ;  /* 0x0000065436047896 */ /* 0x000fd20008000004 */
[----:B------:R-:W-:Y:S01]  /*7e80*/  SYNCS.ARRIVE.TRANS64.RED.A1T0 RZ, [UR4], RZ ;  /* 0x000000ffffff79a7 */ /* 0x000fe20008100404 */
[----:B------:R-:W-:Y:S05]  /*7e90*/  EXIT ;  /* 0x000000000000794d */ /* 0x000fea0003800000 */
.L_x_25:
[----:B---3--:R3:W4:Y:S02]  /*7ea0*/  SYNCS.PHASECHK.TRANS64.TRYWAIT P0, [R0+URZ+0x170], R2 ;  /* 0x00017002000075a7 */ /* 0x00872400080011ff */
[----:B----4-:R-:W-:Y:S05]  /*7eb0*/  @!P0 NANOSLEEP.SYNCS 0x989680 ;  /* 0x009896800000895d */ /* 0x010fea0003900000 */
[----:B------:R-:W4:Y:S02]  /*7ec0*/  @!P0 SYNCS.PHASECHK.TRANS64 P0, [R0+URZ+0x170], R2 ;  /* 0x00017002000085a7 */ /* 0x000f2400080010ff */
[----:B----4-:R-:W-:Y:S05]  /*7ed0*/  @!P0 BRA `(.L_x_25) ;  /* 0xfffffffc00f08947 */ /* 0x010fea000383ffff */
[----:B------:R-:W-:Y:S05]  /*7ee0*/  BRA `(.L_x_131) ;  /* 0xffffff9800c87947 */ /* 0x000fea000383ffff */
.L_x_28:
[----:B--2---:R-:W-:-:S07]  /*7ef0*/  MOV R0, UR33 ;  /* 0x0000002100007c02 */ /* 0x004fce0008000f00 */
.L_x_132:
[----:B--2---:R2:W3:Y:S02]  /*7f00*/  SYNCS.PHASECHK.TRANS64.TRYWAIT P0, [R0+URZ+0x60], R3 ;  /* 0x00006003000075a7 */ /* 0x0044e400080011ff */
[----:B---3--:R-:W-:Y:S05]  /*7f10*/  @!P0 NANOSLEEP.SYNCS 0x989680 ;  /* 0x009896800000895d */ /* 0x008fea0003900000 */
[----:B------:R-:W3:Y:S02]  /*7f20*/  @!P0 SYNCS.PHASECHK.TRANS64 P0, [R0+URZ+0x60], R3 ;  /* 0x00006003000085a7 */ /* 0x000ee400080010ff */
[----:B---3--:R-:W-:Y:S05]  /*7f30*/  @!P0 BRA `(.L_x_132) ;  /* 0xfffffffc00f08947 */ /* 0x008fea000383ffff */
[----:B------:R-:W-:Y:S05]  /*7f40*/  BRA `(.L_x_27) ;  /* 0xffffff9c00107947 */ /* 0x000fea000383ffff */
.L_x_35:
[----:B-1----:R-:W-:-:S07]  /*7f50*/  MOV R0, UR17 ;  /* 0x0000001100007c02 */ /* 0x002fce0008000f00 */
.L_x_133:
[----:B-1----:R1:W2:Y:S02]  /*7f60*/  SYNCS.PHASECHK.TRANS64.TRYWAIT P0, [R0+URZ+0x60], R3 ;  /* 0x00006003000075a7 */ /* 0x0022a400080011ff */
[----:B--2---:R-:W-:Y:S05]  /*7f70*/  @!P0 NANOSLEEP.SYNCS 0x989680 ;  /* 0x009896800000895d */ /* 0x004fea0003900000 */
[----:B------:R-:W2:Y:S02]  /*7f80*/  @!P0 SYNCS.PHASECHK.TRANS64 P0, [R0+URZ+0x60], R3 ;  /* 0x00006003000085a7 */ /* 0x000ea400080010ff */
[----:B--2---:R-:W-:Y:S05]  /*7f90*/  @!P0 BRA `(.L_x_133) ;  /* 0xfffffffc00f08947 */ /* 0x004fea000383ffff */
[----:B------:R-:W-:Y:S05]  /*7fa0*/  BRA `(.L_x_34) ;  /* 0xffffff9c00d07947 */ /* 0x000fea000383ffff */
.L_x_40:
[----:B-1----:R1:W2:Y:S02]  /*7fb0*/  SYNCS.PHASECHK.TRANS64.TRYWAIT P0, [R3+URZ+0x100], R0 ;  /* 0x00010000030075a7 */ /* 0x0022a400080011ff */
[----:B--2---:R-:W-:Y:S05]  /*7fc0*/  @!P0 NANOSLEEP.SYNCS 0x989680 ;  /* 0x009896800000895d */ /* 0x004fea0003900000 */
[----:B------:R-:W2:Y:S02]  /*7fd0*/  @!P0 SYNCS.PHASECHK.TRANS64 P0, [R3+URZ+0x100], R0 ;  /* 0x00010000030085a7 */ /* 0x000ea400080010ff */
[----:B--2---:R-:W-:Y:S05]  /*7fe0*/  @!P0 BRA `(.L_x_40) ;  /* 0xfffffffc00f08947 */ /* 0x004fea000383ffff */
[----:B------:R-:W-:Y:S05]  /*7ff0*/  BRA `(.L_x_134) ;  /* 0xffffffa000787947 */ /* 0x000fea000383ffff */
.L_x_44:
[----:B------:R-:W-:-:S07]  /*8000*/  MOV R0, UR4 ;  /* 0x0000000400007c02 */ /* 0x000fce0008000f00 */
.L_x_135:
[----:B-1----:R1:W2:Y:S02]  /*8010*/  SYNCS.PHASECHK.TRANS64.TRYWAIT P0, [R0+URZ], R2 ;  /* 0x00000002000075a7 */ /* 0x0022a400080011ff */
[----:B--2---:R-:W-:Y:S05]  /*8020*/  @!P0 NANOSLEEP.SYNCS 0x989680 ;  /* 0x009896800000895d */ /* 0x004fea0003900000 */
[----:B------:R-:W2:Y:S02]  /*8030*/  @!P0 SYNCS.PHASECHK.TRANS64 P0, [R0+URZ], R2 ;  /* 0x00000002000085a7 */ /* 0x000ea400080010ff */
[----:B--2---:R-:W-:Y:S05]  /*8040*/  @!P0 BRA `(.L_x_135) ;  /* 0xfffffffc00f08947 */ /* 0x004fea000383ffff */
[----:B------:R-:W-:Y:S05]  /*8050*/  BRA `(.L_x_136) ;  /* 0xffffffa800247947 */ /* 0x000fea000383ffff */
.L_x_45:
[----:B------:R-:W-:-:S07]  /*8060*/  MOV R0, UR5 ;  /* 0x0000000500007c02 */ /* 0x000fce0008000f00 */
.L_x_137:
[----:B-1----:R1:W2:Y:S02]  /*8070*/  SYNCS.PHASECHK.TRANS64.TRYWAIT P0, [R0+URZ], R3 ;  /* 0x00000003000075a7 */ /* 0x0022a400080011ff */
[----:B--2---:R-:W-:Y:S05]  /*8080*/  @!P0 NANOSLEEP.SYNCS 0x989680 ;  /* 0x009896800000895d */ /* 0x004fea0003900000 */
[----:B------:R-:W2:Y:S02]  /*8090*/  @!P0 SYNCS.PHASECHK.TRANS64 P0, [R0+URZ], R3 ;  /* 0x00000003000085a7 */ /* 0x000ea400080010ff */
[----:B--2---:R-:W-:Y:S05]  /*80a0*/  @!P0 BRA `(.L_x_137) ;  /* 0xfffffffc00f08947 */ /* 0x004fea000383ffff */
[----:B------:R-:W-:Y:S05]  /*80b0*/  BRA `(.L_x_138) ;  /* 0xffffffa800307947 */ /* 0x000fea000383ffff */
.L_x_46:
[----:B------:R-:W-:-:S07]  /*80c0*/  MOV R0, UR5 ;  /* 0x0000000500007c02 */ /* 0x000fce0008000f00 */
.L_x_139:
[----:B-1----:R1:W2:Y:S02]  /*80d0*/  SYNCS.PHASECHK.TRANS64.TRYWAIT P0, [R0+URZ], R3 ;  /* 0x00000003000075a7 */ /* 0x0022a400080011ff */
[----:B--2---:R-:W-:Y:S05]  /*80e0*/  @!P0 NANOSLEEP.SYNCS 0x989680 ;  /* 0x009896800000895d */ /* 0x004fea0003900000 */
[----:B------:R-:W2:Y:S02]  /*80f0*/  @!P0 SYNCS.PHASECHK.TRANS64 P0, [R0+URZ], R3 ;  /* 0x00000003000085a7 */ /* 0x000ea400080010ff */
[----:B--2---:R-:W-:Y:S05]  /*8100*/  @!P0 BRA `(.L_x_139) ;  /* 0xfffffffc00f08947 */ /* 0x004fea000383ffff */
[----:B------:R-:W-:Y:S05]  /*8110*/  BRA `(.L_x_140) ;  /* 0xffffffa8003c7947 */ /* 0x000fea000383ffff */
.L_x_47:
[----:B------:R-:W-:-:S07]  /*8120*/  MOV R0, UR5 ;  /* 0x0000000500007c02 */ /* 0x000fce0008000f00 */
.L_x_141:
[----:B-1----:R1:W2:Y:S02]  /*8130*/  SYNCS.PHASECHK.TRANS64.TRYWAIT P0, [R0+URZ], R3 ;  /* 0x00000003000075a7 */ /* 0x0022a400080011ff */
[----:B--2---:R-:W-:Y:S05]  /*8140*/  @!P0 NANOSLEEP.SYNCS 0x989680 ;  /* 0x009896800000895d */ /* 0x004fea0003900000 */
[----:B------:R-:W2:Y:S02]  /*8150*/  @!P0 SYNCS.PHASECHK.TRANS64 P0, [R0+URZ], R3 ;  /* 0x00000003000085a7 */ /* 0x000ea400080010ff */
[----:B--2---:R-:W-:Y:S05]  /*8160*/  @!P0 BRA `(.L_x_141) ;  /* 0xfffffffc00f08947 */ /* 0x004fea000383ffff */
[----:B------:R-:W-:Y:S05]  /*8170*/  BRA `(.L_x_142) ;  /* 0xffffffa800487947 */ /* 0x000fea000383ffff */
.L_x_48:
[----:B------:R-:W-:-:S07]  /*8180*/  MOV R0, UR5 ;  /* 0x0000000500007c02 */ /* 0x000fce0008000f00 */
.L_x_143:
[----:B-1----:R1:W2:Y:S02]  /*8190*/  SYNCS.PHASECHK.TRANS64.TRYWAIT P0, [R0+URZ], R3 ;  /* 0x00000003000075a7 */ /* 0x0022a400080011ff */
[----:B--2---:R-:W-:Y:S05]  /*81a0*/  @!P0 NANOSLEEP.SYNCS 0x989680 ;  /* 0x009896800000895d */ /* 0x004fea0003900000 */
[----:B------:R-:W2:Y:S02]  /*81b0*/  @!P0 SYNCS.PHASECHK.TRANS64 P0, [R0+URZ], R3 ;  /* 0x00000003000085a7 */ /* 0x000ea400080010ff */
[----:B--2---:R-:W-:Y:S05]  /*81c0*/  @!P0 BRA `(.L_x_143) ;  /* 0xfffffffc00f08947 */ /* 0x004fea000383ffff */
[----:B------:R-:W-:Y:S05]  /*81d0*/  BRA `(.L_x_144) ;  /* 0xffffffa800547947 */ /* 0x000fea000383ffff */
.L_x_49:
[----:B------:R-:W-:-:S07]  /*81e0*/  MOV R0, UR5 ;  /* 0x0000000500007c02 */ /* 0x000fce0008000f00 */
.L_x_145:
[----:B-1----:R1:W2:Y:S02]  /*81f0*/  SYNCS.PHASECHK.TRANS64.TRYWAIT P0, [R0+URZ], R3 ;  /* 0x00000003000075a7 */ /* 0x0022a400080011ff */
[----:B--2---:R-:W-:Y:S05]  /*8200*/  @!P0 NANOSLEEP.SYNCS 0x989680 ;  /* 0x009896800000895d */ /* 0x004fea0003900000 */
[----:B------:R-:W2:Y:S02]  /*8210*/  @!P0 SYNCS.PHASECHK.TRANS64 P0, [R0+URZ], R3 ;  /* 0x00000003000085a7 */ /* 0x000ea400080010ff */
[----:B--2---:R-:W-:Y:S05]  /*8220*/  @!P0 BRA `(.L_x_145) ;  /* 0xfffffffc00f08947 */ /* 0x004fea000383ffff */
[----:B------:R-:W-:Y:S05]  /*8230*/  BRA `(.L_x_146) ;  /* 0xffffffa800607947 */ /* 0x000fea000383ffff */
.L_x_50:
[----:B------:R-:W-:-:S07]  /*8240*/  MOV R0, UR5 ;  /* 0x0000000500007c02 */ /* 0x000fce0008000f00 */
.L_x_147:
[----:B-1----:R1:W2:Y:S02]  /*8250*/  SYNCS.PHASECHK.TRANS64.TRYWAIT P0, [R0+URZ], R3 ;  /* 0x00000003000075a7 */ /* 0x0022a400080011ff */
[----:B--2---:R-:W-:Y:S05]  /*8260*/  @!P0 NANOSLEEP.SYNCS 0x989680 ;  /* 0x009896800000895d */ /* 0x004fea0003900000 */
[----:B------:R-:W2:Y:S02]  /*8270*/  @!P0 SYNCS.PHASECHK.TRANS64 P0, [R0+URZ], R3 ;  /* 0x00000003000085a7 */ /* 0x000ea400080010ff */
[----:B--2---:R-:W-:Y:S05]  /*8280*/  @!P0 BRA `(.L_x_147) ;  /* 0xfffffffc00f08947 */ /* 0x004fea000383ffff */
[----:B------:R-:W-:Y:S05]  /*8290*/  BRA `(.L_x_148) ;  /* 0xffffffa8006c7947 */ /* 0x000fea000383ffff */
.L_x_51:
[----:B------:R-:W-:-:S07]  /*82a0*/  MOV R0, UR5 ;  /* 0x0000000500007c02 */ /* 0x000fce0008000f00 */
.L_x_149:
[----:B-1----:R1:W2:Y:S02]  /*82b0*/  SYNCS.PHASECHK.TRANS64.TRYWAIT P0, [R0+URZ], R3 ;  /* 0x00000003000075a7 */ /* 0x0022a400080011ff */
[----:B--2---:R-:W-:Y:S05]  /*82c0*/  @!P0 NANOSLEEP.SYNCS 0x989680 ;  /* 0x009896800000895d */ /* 0x004fea0003900000 */
[----:B------:R-:W2:Y:S02]  /*82d0*/  @!P0 SYNCS.PHASECHK.TRANS64 P0, [R0+URZ], R3 ;  /* 0x00000003000085a7 */ /* 0x000ea400080010ff */
[----:B--2---:R-:W-:Y:S05]  /*82e0*/  @!P0 BRA `(.L_x_149) ;  /* 0xfffffffc00f08947 */ /* 0x004fea000383ffff */
[----:B------:R-:W-:Y:S05]  /*82f0*/  BRA `(.L_x_150) ;  /* 0xffffffa800787947 */ /* 0x000fea000383ffff */
.L_x_52:
[----:B------:R-:W-:-:S07]  /*8300*/  MOV R0, UR5 ;  /* 0x0000000500007c02 */ /* 0x000fce0008000f00 */
.L_x_151:
[----:B-1----:R1:W2:Y:S02]  /*8310*/  SYNCS.PHASECHK.TRANS64.TRYWAIT P0, [R0+URZ], R3 ;  /* 0x00000003000075a7 */ /* 0x0022a400080011ff */
[----:B--2---:R-:W-:Y:S05]  /*8320*/  @!P0 NANOSLEEP.SYNCS 0x989680 ;  /* 0x009896800000895d */ /* 0x004fea0003900000 */
[----:B------:R-:W2:Y:S02]  /*8330*/  @!P0 SYNCS.PHASECHK.TRANS64 P0, [R0+URZ], R3 ;  /* 0x00000003000085a7 */ /* 0x000ea400080010ff */
[----:B--2---:R-:W-:Y:S05]  /*8340*/  @!P0 BRA `(.L_x_151) ;  /* 0xfffffffc00f08947 */ /* 0x004fea000383ffff */
[----:B------:R-:W-:Y:S05]  /*8350*/  BRA `(.L_x_152) ;  /* 0xffffffa800847947 */ /* 0x000fea000383ffff */
.L_x_53:
[----:B------:R-:W-:-:S07]  /*8360*/  MOV R0, UR5 ;  /* 0x0000000500007c02 */ /* 0x000fce0008000f00 */
.L_x_153:
[----:B-1----:R1:W2:Y:S02]  /*8370*/  SYNCS.PHASECHK.TRANS64.TRYWAIT P0, [R0+URZ], R3 ;  /* 0x00000003000075a7 */ /* 0x0022a400080011ff */
[----:B--2---:R-:W-:Y:S05]  /*8380*/  @!P0 NANOSLEEP.SYNCS 0x989680 ;  /* 0x009896800000895d */ /* 0x004fea0003900000 */
[----:B------:R-:W2:Y:S02]  /*8390*/  @!P0 SYNCS.PHASECHK.TRANS64 P0, [R0+URZ], R3 ;  /* 0x00000003000085a7 */ /* 0x000ea400080010ff */
[----:B--2---:R-:W-:Y:S05]  /*83a0*/  @!P0 BRA `(.L_x_153) ;  /* 0xfffffffc00f08947 */ /* 0x004fea000383ffff */
[----:B------:R-:W-:Y:S05]  /*83b0*/  BRA `(.L_x_154) ;  /* 0xffffffa800907947 */ /* 0x000fea000383ffff */
.L_x_54:
[----:B------:R-:W-:-:S07]  /*83c0*/  MOV R0, UR5 ;  /* 0x0000000500007c02 */ /* 0x000fce0008000f00 */
.L_x_155:
[----:B-1----:R1:W2:Y:S02]  /*83d0*/  SYNCS.PHASECHK.TRANS64.TRYWAIT P0, [R0+URZ], R3 ;  /* 0x00000003000075a7 */ /* 0x0022a400080011ff */
[----:B--2---:R-:W-:Y:S05]  /*83e0*/  @!P0 NANOSLEEP.SYNCS 0x989680 ;  /* 0x009896800000895d */ /* 0x004fea0003900000 */
[----:B------:R-:W2:Y:S02]  /*83f0*/  @!P0 SYNCS.PHASECHK.TRANS64 P0, [R0+URZ], R3 ;  /* 0x00000003000085a7 */ /* 0x000ea400080010ff */
[----:B--2---:R-:W-:Y:S05]  /*8400*/  @!P0 BRA `(.L_x_155) ;  /* 0xfffffffc00f08947 */ /* 0x004fea000383ffff */
[----:B------:R-:W-:Y:S05]  /*8410*/  BRA `(.L_x_156) ;  /* 0xffffffa8009c7947 */ /* 0x000fea000383ffff */
.L_x_57:
[----:B--2---:R2:W3:Y:S02]  /*8420*/  SYNCS.PHASECHK.TRANS64.TRYWAIT P0, [R2+URZ+0x160], R4 ;  /* 0x00016004020075a7 */ /* 0x0044e400080011ff */
[----:B---3--:R-:W-:Y:S05]  /*8430*/  @!P0 NANOSLEEP.SYNCS 0x989680 ;  /* 0x009896800000895d */ /* 0x008fea0003900000 */
[----:B------:R-:W3:Y:S02]  /*8440*/  @!P0 SYNCS.PHASECHK.TRANS64 P0, [R2+URZ+0x160], R4 ;  /* 0x00016004020085a7 */ /* 0x000ee400080010ff */
[----:B---3--:R-:W-:Y:S05]  /*8450*/  @!P0 BRA `(.L_x_57) ;  /* 0xfffffffc00f08947 */ /* 0x008fea000383ffff */
[----:B------:R-:W-:Y:S05]  /*8460*/  BRA `(.L_x_157) ;  /* 0xffffffa800f87947 */ /* 0x000fea000383ffff */
.L_x_58:
[----:B------:R-:W-:-:S07]  /*8470*/  MOV R2, UR4 ;  /* 0x0000000400027c02 */ /* 0x000fce0008000f00 */
.L_x_158:
[----:B--2---:R2:W3:Y:S02]  /*8480*/  SYNCS.PHASECHK.TRANS64.TRYWAIT P0, [R2+URZ+0x110], R5 ;  /* 0x00011005020075a7 */ /* 0x0044e400080011ff */
[----:B---3--:R-:W-:Y:S05]  /*8490*/  @!P0 NANOSLEEP.SYNCS 0x989680 ;  /* 0x009896800000895d */ /* 0x008fea0003900000 */
[----:B------:R-:W3:Y:S02]  /*84a0*/  @!P0 SYNCS.PHASECHK.TRANS64 P0, [R2+URZ+0x110], R5 ;  /* 0x00011005020085a7 */ /* 0x000ee400080010ff */
[----:B---3--:R-:W-:Y:S05]  /*84b0*/  @!P0 BRA `(.L_x_158) ;  /* 0xfffffffc00f08947 */ /* 0x008fea000383ffff */
[----:B------:R-:W-:Y:S05]  /*84c0*/  BRA `(.L_x_159) ;  /* 0xffffffac00087947 */ /* 0x000fea000383ffff */
.L_x_59:
[----:B--2---:R2:W3:Y:S02]  /*84d0*/  SYNCS.PHASECHK.TRANS64.TRYWAIT P1, [R2+URZ+0x100], R4 ;  /* 0x00010004020075a7 */ /* 0x0044e400080211ff */
[----:B---3--:R-:W-:Y:S05]  /*84e0*/  @!P1 NANOSLEEP.SYNCS 0x989680 ;  /* 0x009896800000995d */ /* 0x008fea0003900000 */
[----:B------:R-:W3:Y:S02]  /*84f0*/  @!P1 SYNCS.PHASECHK.TRANS64 P1, [R2+URZ+0x100], R4 ;  /* 0x00010004020095a7 */ /* 0x000ee400080210ff */
[----:B---3--:R-:W-:Y:S05]  /*8500*/  @!P1 BRA `(.L_x_59) ;  /* 0xfffffffc00f09947 */ /* 0x008fea000383ffff */
[----:B------:R-:W-:Y:S05]  /*8510*/  BRA `(.L_x_160) ;  /* 0xffffffac00387947 */ /* 0x000fea000383ffff */
.L_x_62:
[----:B------:R-:W-:-:S07]  /*8520*/  MOV R0, UR4 ;  /* 0x0000000400007c02 */ /* 0x000fce0008000f00 */
.L_x_161:
[----:B--2---:R2:W3:Y:S02]  /*8530*/  SYNCS.PHASECHK.TRANS64.TRYWAIT P0, [R0+URZ+0x110], R2 ;  /* 0x00011002000075a7 */ /* 0x0044e400080011ff */
[----:B---3--:R-:W-:Y:S05]  /*8540*/  @!P0 NANOSLEEP.SYNCS 0x989680 ;  /* 0x009896800000895d */ /* 0x008fea0003900000 */
[----:B------:R-:W3:Y:S02]  /*8550*/  @!P0 SYNCS.PHASECHK.TRANS64 P0, [R0+URZ+0x110], R2 ;  /* 0x00011002000085a7 */ /* 0x000ee400080010ff */
[----:B---3--:R-:W-:Y:S05]  /*8560*/  @!P0 BRA `(.L_x_161) ;  /* 0xfffffffc00f08947 */ /* 0x008fea000383ffff */
[----:B------:R-:W-:Y:S05]  /*8570*/  BRA `(.L_x_61) ;  /* 0xffffffac008c7947 */ /* 0x000fea000383ffff */
.L_x_69:
[----:B-1----:R1:W2:Y:S02]  /*8580*/  SYNCS.PHASECHK.TRANS64.TRYWAIT P1, [R0+URZ+0x100], R2 ;  /* 0x00010002000075a7 */ /* 0x0022a400080211ff */
[----:B--2---:R-:W-:Y:S05]  /*8590*/  @!P1 NANOSLEEP.SYNCS 0x989680 ;  /* 0x009896800000995d */ /* 0x004fea0003900000 */
[----:B------:R-:W2:Y:S02]  /*85a0*/  @!P1 SYNCS.PHASECHK.TRANS64 P1, [R0+URZ+0x100], R2 ;  /* 0x00010002000095a7 */ /* 0x000ea400080210ff */
[----:B--2---:R-:W-:Y:S05]  /*85b0*/  @!P1 BRA `(.L_x_69) ;  /* 0xfffffffc00f09947 */ /* 0x004fea000383ffff */
[----:B------:R-:W-:Y:S05]  /*85c0*/  BRA `(.L_x_162) ;  /* 0xffffffb400007947 */ /* 0x000fea000383ffff */
.L_x_70:
[----:B------:R-:W-:-:S07]  /*85d0*/  MOV R2, UR31 ;  /* 0x0000001f00027c02 */ /* 0x000fce0008000f00 */
.L_x_163:
[----:B-1----:R1:W2:Y:S02]  /*85e0*/  SYNCS.PHASECHK.TRANS64.TRYWAIT P0, [R2+URZ+0x140], R0 ;  /* 0x00014000020075a7 */ /* 0x0022a400080011ff */
[----:B--2---:R-:W-:Y:S05]  /*85f0*/  @!P0 NANOSLEEP.SYNCS 0x989680 ;  /* 0x009896800000895d */ /* 0x004fea0003900000 */
[----:B------:R-:W2:Y:S02]  /*8600*/  @!P0 SYNCS.PHASECHK.TRANS64 P0, [R2+URZ+0x140], R0 ;  /* 0x00014000020085a7 */ /* 0x000ea400080010ff */
[----:B--2---:R-:W-:Y:S05]  /*8610*/  @!P0 BRA `(.L_x_163) ;  /* 0xfffffffc00f08947 */ /* 0x004fea000383ffff */
[----:B------:R-:W-:Y:S05]  /*8620*/  BRA `(.L_x_164) ;  /* 0xffffffb400507947 */ /* 0x000fea000383ffff */
.L_x_73:
[----:B------:R-:W-:Y:S07]  /*8630*/  MOV R0, UR5 ;  /* 0x0000000500007c02 */ /* 0x000fee0008000f00 */
.L_x_165:
[----:B-1----:R1:W2:Y:S02]  /*8640*/  SYNCS.PHASECHK.TRANS64.TRYWAIT P0, [R0+URZ], R2 ;  /* 0x00000002000075a7 */ /* 0x0022a400080011ff */
[----:B--2---:R-:W-:Y:S05]  /*8650*/  @!P0 NANOSLEEP.SYNCS 0x989680 ;  /* 0x009896800000895d */ /* 0x004fea0003900000 */
[----:B------:R-:W2:Y:S02]  /*8660*/  @!P0 SYNCS.PHASECHK.TRANS64 P0, [R0+URZ], R2 ;  /* 0x00000002000085a7 */ /* 0x000ea400080010ff */
[----:B--2---:R-:W-:Y:S05]  /*8670*/  @!P0 BRA `(.L_x_165) ;  /* 0xfffffffc00f08947 */ /* 0x004fea000383ffff */
[----:B------:R-:W-:Y:S05]  /*8680*/  BRA `(.L_x_72) ;  /* 0xffffffb4006c7947 */ /* 0x000fea000383ffff */
.L_x_76:
[----:B------:R-:W-:-:S07]  /*8690*/  MOV R0, UR4 ;  /* 0x0000000400007c02 */ /* 0x000fce0008000f00 */
.L_x_166:
[----:B--2---:R2:W4:Y:S02]  /*86a0*/  SYNCS.PHASECHK.TRANS64.TRYWAIT P0, [R0+URZ], R2 ;  /* 0x00000002000075a7 */ /* 0x00452400080011ff */
[----:B----4-:R-:W-:Y:S05]  /*86b0*/  @!P0 NANOSLEEP.SYNCS 0x989680 ;  /* 0x009896800000895d */ /* 0x010fea0003900000 */
[----:B------:R-:W4:Y:S02]  /*86c0*/  @!P0 SYNCS.PHASECHK.TRANS64 P0, [R0+URZ], R2 ;  /* 0x00000002000085a7 */ /* 0x000f2400080010ff */
[----:B----4-:R-:W-:Y:S05]  /*86d0*/  @!P0 BRA `(.L_x_166) ;  /* 0xfffffffc00f08947 */ /* 0x010fea000383ffff */
[----:B------:R-:W-:Y:S05]  /*86e0*/  BRA `(.L_x_167) ;  /* 0xffffffb800487947 */ /* 0x000fea000383ffff */
.L_x_77:
[----:B------:R-:W-:-:S07]  /*86f0*/  MOV R0, UR5 ;  /* 0x0000000500007c02 */ /* 0x000fce0008000f00 */
.L_x_168:
[----:B-1----:R1:W2:Y:S02]  /*8700*/  SYNCS.PHASECHK.TRANS64.TRYWAIT P0, [R0+URZ], R3 ;  /* 0x00000003000075a7 */ /* 0x0022a400080011ff */
[----:B--2---:R-:W-:Y:S05]  /*8710*/  @!P0 NANOSLEEP.SYNCS 0x989680 ;  /* 0x009896800000895d */ /* 0x004fea0003900000 */
[----:B------:R-:W2:Y:S02]  /*8720*/  @!P0 SYNCS.PHASECHK.TRANS64 P0, [R0+URZ], R3 ;  /* 0x00000003000085a7 */ /* 0x000ea400080010ff */
[----:B--2---:R-:W-:Y:S05]  /*8730*/  @!P0 BRA `(.L_x_168) ;  /* 0xfffffffc00f08947 */ /* 0x004fea000383ffff */
[----:B------:R-:W-:Y:S05]  /*8740*/  BRA `(.L_x_169) ;  /* 0xffffffb800547947 */ /* 0x000fea000383ffff */
.L_x_78:
[----:B------:R-:W-:-:S07]  /*8750*/  MOV R0, UR5 ;  /* 0x0000000500007c02 */ /* 0x000fce0008000f00 */
.L_x_170:
[----:B-1----:R1:W2:Y:S02]  /*8760*/  SYNCS.PHASECHK.TRANS64.TRYWAIT P0, [R0+URZ], R3 ;  /* 0x00000003000075a7 */ /* 0x0022a400080011ff */
[----:B--2---:R-:W-:Y:S05]  /*8770*/  @!P0 NANOSLEEP.SYNCS 0x989680 ;  /* 0x009896800000895d */ /* 0x004fea0003900000 */
[----:B------:R-:W2:Y:S02]  /*8780*/  @!P0 SYNCS.PHASECHK.TRANS64 P0, [R0+URZ], R3 ;  /* 0x00000003000085a7 */ /* 0x000ea400080010ff */
[----:B--2---:R-:W-:Y:S05]  /*8790*/  @!P0 BRA `(.L_x_170) ;  /* 0xfffffffc00f08947 */ /* 0x004fea000383ffff */
[----:B------:R-:W-:Y:S05]  /*87a0*/  BRA `(.L_x_171) ;  /* 0xffffffb800607947 */ /* 0x000fea000383ffff */
.L_x_79:
[----:B-1----:R-:W-:-:S07]  /*87b0*/  MOV R0, UR4 ;  /* 0x0000000400007c02 */ /* 0x002fce0008000f00 */
.L_x_172:
[----:B-1----:R1:W2:Y:S02]  /*87c0*/  SYNCS.PHASECHK.TRANS64.TRYWAIT P0, [R0+URZ], R2 ;  /* 0x00000002000075a7 */ /* 0x0022a400080011ff */
[----:B--2---:R-:W-:Y:S05]  /*87d0*/  @!P0 NANOSLEEP.SYNCS 0x989680 ;  /* 0x009896800000895d */ /* 0x004fea0003900000 */
[----:B------:R-:W2:Y:S02]  /*87e0*/  @!P0 SYNCS.PHASECHK.TRANS64 P0, [R0+URZ], R2 ;  /* 0x00000002000085a7 */ /* 0x000ea400080010ff */
[----:B--2---:R-:W-:Y:S05]  /*87f0*/  @!P0 BRA `(.L_x_172) ;  /* 0xfffffffc00f08947 */ /* 0x004fea000383ffff */
[----:B------:R-:W-:Y:S05]  /*8800*/  BRA `(.L_x_173) ;  /* 0xffffffb8006c7947 */ /* 0x000fea000383ffff */
.L_x_84:
[----:B--2---:R2:W3:Y:S02]  /*8810*/  SYNCS.PHASECHK.TRANS64.TRYWAIT P0, [R8+URZ+0x100], R0 ;  /* 0x00010000080075a7 */ /* 0x0044e400080011ff */
[----:B---3--:R-:W-:Y:S05]  /*8820*/  @!P0 NANOSLEEP.SYNCS 0x989680 ;  /* 0x009896800000895d */ /* 0x008fea0003900000 */
[----:B------:R-:W3:Y:S02]  /*8830*/  @!P0 SYNCS.PHASECHK.TRANS64 P0, [R8+URZ+0x100], R0 ;  /* 0x00010000080085a7 */ /* 0x000ee400080010ff */
[----:B---3--:R-:W-:Y:S05]  /*8840*/  @!P0 BRA `(.L_x_84) ;  /* 0xfffffffc00f08947 */ /* 0x008fea000383ffff */
[----:B------:R-:W-:Y:S05]  /*8850*/  BRA `(.L_x_174) ;  /* 0xffffffbc00907947 */ /* 0x000fea000383ffff */
.L_x_87:
[----:B--2---:R-:W-:Y:S07]  /*8860*/  MOV R0, UR24 ;  /* 0x0000001800007c02 */ /* 0x004fee0008000f00 */
.L_x_175:
[----:B--2---:R2:W3:Y:S02]  /*8870*/  SYNCS.PHASECHK.TRANS64.TRYWAIT P1, [R0+URZ+0xf8], R2 ;  /* 0x0000f802000075a7 */ /* 0x0044e400080211ff */
[----:B---3--:R-:W-:Y:S05]  /*8880*/  @!P1 NANOSLEEP.SYNCS 0x989680 ;  /* 0x009896800000995d */ /* 0x008fea0003900000 */
[----:B------:R-:W3:Y:S02]  /*8890*/  @!P1 SYNCS.PHASECHK.TRANS64 P1, [R0+URZ+0xf8], R2 ;  /* 0x0000f802000095a7 */ /* 0x000ee400080210ff */
[----:B---3--:R-:W-:Y:S05]  /*88a0*/  @!P1 BRA `(.L_x_175) ;  /* 0xfffffffc00f09947 */ /* 0x008fea000383ffff */
[----:B------:R-:W-:Y:S05]  /*88b0*/  BRA `(.L_x_86) ;  /* 0xffffffc400087947 */ /* 0x000fea000383ffff */
.L_x_90:
[----:B------:R-:W-:Y:S07]  /*88c0*/  MOV R0, UR4 ;  /* 0x0000000400007c02 */ /* 0x000fee0008000f00 */
.L_x_176:
[----:B--2---:R2:W3:Y:S02]  /*88d0*/  SYNCS.PHASECHK.TRANS64.TRYWAIT P0, [R0+URZ+0xd8], R2 ;  /* 0x0000d802000075a7 */ /* 0x0044e400080011ff */
[----:B---3--:R-:W-:Y:S05]  /*88e0*/  @!P0 NANOSLEEP.SYNCS 0x989680 ;  /* 0x009896800000895d */ /* 0x008fea0003900000 */
[----:B------:R-:W3:Y:S02]  /*88f0*/  @!P0 SYNCS.PHASECHK.TRANS64 P0, [R0+URZ+0xd8], R2 ;  /* 0x0000d802000085a7 */ /* 0x000ee400080010ff */
[----:B---3--:R-:W-:Y:S05]  /*8900*/  @!P0 BRA `(.L_x_176) ;  /* 0xfffffffc00f08947 */ /* 0x008fea000383ffff */
[----:B------:R-:W-:Y:S05]  /*8910*/  BRA `(.L_x_177) ;  /* 0xffffffc400647947 */ /* 0x000fea000383ffff */
.L_x_91:
[----:B------:R-:W-:Y:S07]  /*8920*/  MOV R2, UR5 ;  /* 0x0000000500027c02 */ /* 0x000fee0008000f00 */
.L_x_178:
[----:B--2---:R2:W3:Y:S02]  /*8930*/  SYNCS.PHASECHK.TRANS64.TRYWAIT P0, [R2+URZ+0xd8], R0 ;  /* 0x0000d800020075a7 */ /* 0x0044e400080011ff */
[----:B---3--:R-:W-:Y:S05]  /*8940*/  @!P0 NANOSLEEP.SYNCS 0x989680 ;  /* 0x009896800000895d */ /* 0x008fea0003900000 */
[----:B------:R-:W3:Y:S02]  /*8950*/  @!P0 SYNCS.PHASECHK.TRANS64 P0, [R2+URZ+0xd8], R0 ;  /* 0x0000d800020085a7 */ /* 0x000ee400080010ff */
[----:B---3--:R-:W-:Y:S05]  /*8960*/  @!P0 BRA `(.L_x_178) ;  /* 0xfffffffc00f08947 */ /* 0x008fea000383ffff */
[----:B------:R-:W-:Y:S05]  /*8970*/  BRA `(.L_x_179) ;  /* 0xffffffc400cc7947 */ /* 0x000fea000383ffff */
.L_x_93:
[----:B------:R-:W-:-:S07]  /*8980*/  MOV R0, UR4 ;  /* 0x0000000400007c02 */ /* 0x000fce0008000f00 */
.L_x_180:
[----:B---3--:R3:W4:Y:S02]  /*8990*/  SYNCS.PHASECHK.TRANS64.TRYWAIT P0, [R0+URZ], R2 ;  /* 0x00000002000075a7 */ /* 0x00872400080011ff */
[----:B----4-:R-:W-:Y:S05]  /*89a0*/  @!P0 NANOSLEEP.SYNCS 0x989680 ;  /* 0x009896800000895d */ /* 0x010fea0003900000 */
[----:B------:R-:W4:Y:S02]  /*89b0*/  @!P0 SYNCS.PHASECHK.TRANS64 P0, [R0+URZ], R2 ;  /* 0x00000002000085a7 */ /* 0x000f2400080010ff */
[----:B----4-:R-:W-:Y:S05]  /*89c0*/  @!P0 BRA `(.L_x_180) ;  /* 0xfffffffc00f08947 */ /* 0x010fea000383ffff */
[----:B------:R-:W-:Y:S05]  /*89d0*/  BRA `(.L_x_181) ;  /* 0xffffffc800607947 */ /* 0x000fea000383ffff */
.L_x_94:
[----:B------:R-:W-:-:S07]  /*89e0*/  MOV R0, UR5 ;  /* 0x0000000500007c02 */ /* 0x000fce0008000f00 */
.L_x_182:
[----:B--2---:R2:W3:Y:S02]  /*89f0*/  SYNCS.PHASECHK.TRANS64.TRYWAIT P0, [R0+URZ], R2 ;  /* 0x00000002000075a7 */ /* 0x0044e400080011ff */
[----:B---3--:R-:W-:Y:S05]  /*8a00*/  @!P0 NANOSLEEP.SYNCS 0x989680 ;  /* 0x009896800000895d */ /* 0x008fea0003900000 */
[----:B------:R-:W3:Y:S02]  /*8a10*/  @!P0 SYNCS.PHASECHK.TRANS64 P0, [R0+URZ], R2 ;  /* 0x00000002000085a7 */ /* 0x000ee400080010ff */
[----:B---3--:R-:W-:Y:S05]  /*8a20*/  @!P0 BRA `(.L_x_182) ;  /* 0xfffffffc00f08947 */ /* 0x008fea000383ffff */
[----:B------:R-:W-:Y:S05]  /*8a30*/  BRA `(.L_x_183) ;  /* 0xffffffc8006c7947 */ /* 0x000fea000383ffff */
.L_x_96:
[----:B-1----:R1:W2:Y:S02]  /*8a40*/  SYNCS.PHASECHK.TRANS64.TRYWAIT P0, [R0+URZ+0x100], R2 ;  /* 0x00010002000075a7 */ /* 0x0022a400080011ff */
[----:B--2---:R-:W-:Y:S05]  /*8a50*/  @!P0 NANOSLEEP.SYNCS 0x989680 ;  /* 0x009896800000895d */ /* 0x004fea0003900000 */
[----:B------:R-:W2:Y:S02]  /*8a60*/  @!P0 SYNCS.PHASECHK.TRANS64 P0, [R0+URZ+0x100], R2 ;  /* 0x00010002000085a7 */ /* 0x000ea400080010ff */
[----:B--2---:R-:W-:Y:S05]  /*8a70*/  @!P0 BRA `(.L_x_96) ;  /* 0xfffffffc00f08947 */ /* 0x004fea000383ffff */
[----:B------:R-:W-:Y:S05]  /*8a80*/  BRA `(.L_x_184) ;  /* 0xffffffcc005c7947 */ /* 0x000fea000383ffff */
.L_x_106:
[----:B-1----:R1:W3:Y:S02]  /*8a90*/  SYNCS.PHASECHK.TRANS64.TRYWAIT P1, [R2+URZ+0xc0], R0 ;  /* 0x0000c000020075a7 */ /* 0x0022e400080211ff */
[----:B---3--:R-:W-:Y:S05]  /*8aa0*/  @!P1 NANOSLEEP.SYNCS 0x989680 ;  /* 0x009896800000995d */ /* 0x008fea0003900000 */
[----:B------:R-:W3:Y:S02]  /*8ab0*/  @!P1 SYNCS.PHASECHK.TRANS64 P1, [R2+URZ+0xc0], R0 ;  /* 0x0000c000020095a7 */ /* 0x000ee400080210ff */
[----:B---3--:R-:W-:Y:S05]  /*8ac0*/  @!P1 BRA `(.L_x_106) ;  /* 0xfffffffc00f09947 */ /* 0x008fea000383ffff */
[----:B------:R-:W-:Y:S05]  /*8ad0*/  BRA `(.L_x_105) ;  /* 0xffffffd800dc7947 */ /* 0x000fea000383ffff */
.L_x_108:
[----:B--2---:R2:W3:Y:S02]  /*8ae0*/  SYNCS.PHASECHK.TRANS64.TRYWAIT P0, [R71+URZ+0x120], R3 ;  /* 0x00012003470075a7 */ /* 0x0044e400080011ff */
[----:B---3--:R-:W-:Y:S05]  /*8af0*/  @!P0 NANOSLEEP.SYNCS 0x989680 ;  /* 0x009896800000895d */ /* 0x008fea0003900000 */
[----:B------:R-:W3:Y:S02]  /*8b00*/  @!P0 SYNCS.PHASECHK.TRANS64 P0, [R71+URZ+0x120], R3 ;  /* 0x00012003470085a7 */ /* 0x000ee400080010ff */
[----:B---3--:R-:W-:Y:S05]  /*8b10*/  @!P0 BRA `(.L_x_108) ;  /* 0xfffffffc00f08947 */ /* 0x008fea000383ffff */
[----:B------:R-:W-:Y:S05]  /*8b20*/  BRA `(.L_x_107) ;  /* 0xffffffdc00547947 */ /* 0x000fea000383ffff */
.L_x_119:
[----:B-1----:R1:W2:Y:S02]  /*8b30*/  SYNCS.PHASECHK.TRANS64.TRYWAIT P0, [R2+URZ+0xc0], R74 ;  /* 0x0000c04a020075a7 */ /* 0x0022a400080011ff */
[----:B--2---:R-:W-:Y:S05]  /*8b40*/  @!P0 NANOSLEEP.SYNCS 0x989680 ;  /* 0x009896800000895d */ /* 0x004fea0003900000 */
[----:B------:R-:W2:Y:S02]  /*8b50*/  @!P0 SYNCS.PHASECHK.TRANS64 P0, [R2+URZ+0xc0], R74 ;  /* 0x0000c04a020085a7 */ /* 0x000ea400080010ff */
[----:B--2---:R-:W-:Y:S05]  /*8b60*/  @!P0 BRA `(.L_x_119) ;  /* 0xfffffffc00f08947 */ /* 0x004fea000383ffff */
[----:B------:R-:W-:Y:S05]  /*8b70*/  BRA `(.L_x_118) ;  /* 0xffffffe400a07947 */ /* 0x000fea000383ffff */
        .weak           $__internal_0_$__cuda_sm10x_tcgen05_guardrail_trap_col_being_dealloced_not_returned_by_alloc
        .type           $__internal_0_$__cuda_sm10x_tcgen05_guardrail_trap_col_being_dealloced_not_returned_by_alloc,@function
        .size           $__internal_0_$__cuda_sm10x_tcgen05_guardrail_trap_col_being_dealloced_not_returned_by_alloc,($__internal_1_$__cuda_sm10x_tcgen05_guardrail_trap_phase_invalid_during_alloc - $__internal_0_$__cuda_sm10x_tcgen05_guardrail_trap_col_being_dealloced_not_returned_by_alloc)
$__internal_0_$__cuda_sm10x_tcgen05_guardrail_trap_col_being_dealloced_not_returned_by_alloc:
[----:B------:R-:W-:Y:S05]  /*8b80*/  BPT.TRAP 0x1 ;  /* 0x000000040000795c */ /* 0x000fea0000300000 */
[----:B------:R-:W-:-:S04]  /*8b90*/  HFMA2 R3, -RZ, RZ, 0, 0 ;  /* 0x00000000ff037431 */ /* 0x000fc800000001ff */
[----:B------:R-:W-:Y:S05]  /*8ba0*/  RET.REL.NODEC R2 `(_ZN7cutlass13device_kernelINS_4gemm6kernel13GemmUniversalIN4cute5tupleIJiiiiEEENS1_10collective13CollectiveMmaINS1_35MainloopSm100TmaUmmaWarpSpecializedILi12ELi2ELi4ENS5_IJNS4_1CILi4EEENSA_ILi1EEESC_EEEEENS5_IJNSA_ILi64EEESF_NSA_ILi32EEEEEENS_10tfloat32_tENS5_IJlSC_lEEESI_SJ_NS4_8TiledMMAINS4_8MMA_AtomIJNS4_17SM100_MMA_TF32_SSISI_SI_fLi64ELi64ELNS4_4UMMA5MajorE0ELSO_0ELNSN_7ScaleInE0ELSP_0EEEEEENS4_6LayoutINS5_IJSC_SC_SC_EEENS5_IJNSA_ILi0EEESU_SU_EEEEENS5_IJNS4_10UnderscoreESX_SX_EEEEENS4_13SM90_TMA_LOADENS4_14ComposedLayoutINS4_7SwizzleILi3ELi4ELi3EEENS4_18smem_ptr_flag_bitsILi32EEENSS_INS5_IJNSA_ILi8EEESG_EEENS5_IJSG_SC_EEEEEEEvNS4_8identityENS4_23SM90_TMA_LOAD_MULTICASTES1A_vS1B_EENS_8epilogue10collective18CollectiveEpilogueINS1E_23Sm100TmaWarpSpecializedILi3ELi2ELi16ELb1ELb0EEEJSH_NS5_IJNSS_ISF_SC_EENSS_ISG_SC_EEEEESI_SJ_SI_SJ_NS1E_6fusion15FusionCallbacksIS1I_NS1M_17LinearCombinationISI_fSI_fLNS_15FloatRoundStyleE2EEESH_S1L_JEEENS4_5SM1004TMEM4LOAD26SM100_TMEM_LOAD_16dp128b8xES10_S1A_NS4_17SM75_U32x4_LDSM_NENS4_14SM90_TMA_STOREES1A_NS4_17SM90_U32x4_STSM_NENS4_39AutoVectorizingCopyWithAssumedAlignmentILi128EEEEEEvvEEEEvNT_6ParamsE) ;  /* 0xffffff7402147950 */ /* 0x000fea0003c3ffff */
        .weak           $__internal_1_$__cuda_sm10x_tcgen05_guardrail_trap_phase_invalid_during_alloc
        .type           $__internal_1_$__cuda_sm10x_tcgen05_guardrail_trap_phase_invalid_during_alloc,@function
        .size           $__internal_1_$__cuda_sm10x_tcgen05_guardrail_trap_phase_invalid_during_alloc,($__internal_2_$__cuda_sm10x_tcgen05_guardrail_trap_unallocated_columns_being_dealloced - $__internal_1_$__cuda_sm10x_tcgen05_guardrail_trap_phase_invalid_during_alloc)
$__internal_1_$__cuda_sm10x_tcgen05_guardrail_trap_phase_invalid_during_alloc:
[----:B------:R-:W-:Y:S05]  /*8bb0*/  BPT.TRAP 0x1 ;  /* 0x000000040000795c */ /* 0x000fea0000300000 */
[----:B------:R-:W-:-:S04]  /*8bc0*/  MOV R5, 0x0 ;  /* 0x0000000000057802 */ /* 0x000fc80000000f00 */
[----:B------:R-:W-:Y:S05]  /*8bd0*/  RET.REL.NODEC R4 `(_ZN7cutlass13device_kernelINS_4gemm6kernel13GemmUniversalIN4cute5tupleIJiiiiEEENS1_10collective13CollectiveMmaINS1_35MainloopSm100TmaUmmaWarpSpecializedILi12ELi2ELi4ENS5_IJNS4_1CILi4EEENSA_ILi1EEESC_EEEEENS5_IJNSA_ILi64EEESF_NSA_ILi32EEEEEENS_10tfloat32_tENS5_IJlSC_lEEESI_SJ_NS4_8TiledMMAINS4_8MMA_AtomIJNS4_17SM100_MMA_TF32_SSISI_SI_fLi64ELi64ELNS4_4UMMA5MajorE0ELSO_0ELNSN_7ScaleInE0ELSP_0EEEEEENS4_6LayoutINS5_IJSC_SC_SC_EEENS5_IJNSA_ILi0EEESU_SU_EEEEENS5_IJNS4_10UnderscoreESX_SX_EEEEENS4_13SM90_TMA_LOADENS4_14ComposedLayoutINS4_7SwizzleILi3ELi4ELi3EEENS4_18smem_ptr_flag_bitsILi32EEENSS_INS5_IJNSA_ILi8EEESG_EEENS5_IJSG_SC_EEEEEEEvNS4_8identityENS4_23SM90_TMA_LOAD_MULTICASTES1A_vS1B_EENS_8epilogue10collective18CollectiveEpilogueINS1E_23Sm100TmaWarpSpecializedILi3ELi2ELi16ELb1ELb0EEEJSH_NS5_IJNSS_ISF_SC_EENSS_ISG_SC_EEEEESI_SJ_SI_SJ_NS1E_6fusion15FusionCallbacksIS1I_NS1M_17LinearCombinationISI_fSI_fLNS_15FloatRoundStyleE2EEESH_S1L_JEEENS4_5SM1004TMEM4LOAD26SM100_TMEM_LOAD_16dp128b8xES10_S1A_NS4_17SM75_U32x4_LDSM_NENS4_14SM90_TMA_STOREES1A_NS4_17SM90_U32x4_STSM_NENS4_39AutoVectorizingCopyWithAssumedAlignmentILi128EEEEEEvvEEEEvNT_6ParamsE) ;  /* 0xffffff7404087950 */ /* 0x000fea0003c3ffff */
        .weak           $__internal_2_$__cuda_sm10x_tcgen05_guardrail_trap_unallocated_columns_being_dealloced
        .type           $__internal_2_$__cuda_sm10x_tcgen05_guardrail_trap_unallocated_columns_being_dealloced,@function
        .size           $__internal_2_$__cuda_sm10x_tcgen05_guardrail_trap_unallocated_columns_being_dealloced,(.L_x_186 - $__internal_2_$__cuda_sm10x_tcgen05_guardrail_trap_unallocated_columns_being_dealloced)
$__internal_2_$__cuda_sm10x_tcgen05_guardrail_trap_unallocated_columns_being_dealloced:
[----:B------:R-:W-:Y:S05]  /*8be0*/  BPT.TRAP 0x1 ;  /* 0x000000040000795c */ /* 0x000fea0000300000 */
[----:B------:R-:W-:-:S04]  /*8bf0*/  HFMA2 R3, -RZ, RZ, 0, 0 ;  /* 0x00000000ff037431 */ /* 0x000fc800000001ff */
[----:B------:R-:W-:Y:S05]  /*8c00*/  RET.REL.NODEC R2 `(_ZN7cutlass13device_kernelINS_4gemm6kernel13GemmUniversalIN4cute5tupleIJiiiiEEENS1_10collective13CollectiveMmaINS1_35MainloopSm100TmaUmmaWarpSpecializedILi12ELi2ELi4ENS5_IJNS4_1CILi4EEENSA_ILi1EEESC_EEEEENS5_IJNSA_ILi64EEESF_NSA_ILi32EEEEEENS_10tfloat32_tENS5_IJlSC_lEEESI_SJ_NS4_8TiledMMAINS4_8MMA_AtomIJNS4_17SM100_MMA_TF32_SSISI_SI_fLi64ELi64ELNS4_4UMMA5MajorE0ELSO_0ELNSN_7ScaleInE0ELSP_0EEEEEENS4_6LayoutINS5_IJSC_SC_SC_EEENS5_IJNSA_ILi0EEESU_SU_EEEEENS5_IJNS4_10UnderscoreESX_SX_EEEEENS4_13SM90_TMA_LOADENS4_14ComposedLayoutINS4_7SwizzleILi3ELi4ELi3EEENS4_18smem_ptr_flag_bitsILi32EEENSS_INS5_IJNSA_ILi8EEESG_EEENS5_IJSG_SC_EEEEEEEvNS4_8identityENS4_23SM90_TMA_LOAD_MULTICASTES1A_vS1B_EENS_8epilogue10collective18CollectiveEpilogueINS1E_23Sm100TmaWarpSpecializedILi3ELi2ELi16ELb1ELb0EEEJSH_NS5_IJNSS_ISF_SC_EENSS_ISG_SC_EEEEESI_SJ_SI_SJ_NS1E_6fusion15FusionCallbacksIS1I_NS1M_17LinearCombinationISI_fSI_fLNS_15FloatRoundStyleE2EEESH_S1L_JEEENS4_5SM1004TMEM4LOAD26SM100_TMEM_LOAD_16dp128b8xES10_S1A_NS4_17SM75_U32x4_LDSM_NENS4_14SM90_TMA_STOREES1A_NS4_17SM90_U32x4_STSM_NENS4_39AutoVectorizingCopyWithAssumedAlignmentILi128EEEEEEvvEEEEvNT_6ParamsE) ;  /* 0xffffff7002fc7950 */ /* 0x000fea0003c3ffff */
.L_x_185:
[----:B------:R-:W-:-:S00]  /*8c10*/  BRA `(.L_x_185) ;  /* 0xfffffffc00fc7947 */ /* 0x000fc0000383ffff */
[----:B------:R-:W-:-:S00]  /*8c20*/  NOP ;  /* 0x0000000000007918 */ /* 0x000fc00000000000 */
        /* <DEDUP_REMOVED lines=13> */
.L_x_186:


//--------------------- .nv.global.init           --------------------------
	.section	.nv.global.init,"aw",@progbits
.nv.global.init:
	.type		$str$27,@object
	.size		$str$27,($str$28 - $str$27)
$str$27:
        /*0000*/ 	.byte	0x28, 0x61, 0x64, 0x64, 0x72, 0x65, 0x73, 0x73, 0x20, 0x26, 0x20, 0x6d, 0x61, 0x73, 0x6b, 0x29
        /*0010*/ 	.byte	0x20, 0x3d, 0x3d, 0x20, 0x30, 0x00
	.type		$str$28,@object
	.size		$str$28,($str$26 - $str$28)
$str$28:
        /*0016*/ 	.byte	0x2f, 0x74, 0x6d, 0x70, 0x2f, 0x63, 0x75, 0x74, 0x6c, 0x61, 0x73, 0x73, 0x5f, 0x73, 0x77, 0x65
        /*0026*/ 	.byte	0x65, 0x70, 0x5f, 0x73, 0x72, 0x63, 0x2f, 0x69, 0x6e, 0x63, 0x6c, 0x75, 0x64, 0x65, 0x2f, 0x63
        /*0036*/ 	.byte	0x75, 0x74, 0x65, 0x2f, 0x70, 0x6f, 0x69, 0x6e, 0x74, 0x65, 0x72, 0x5f, 0x66, 0x6c, 0x61, 0x67
        /*0046*/ 	.byte	0x67, 0x65, 0x64, 0x2e, 0x68, 0x70, 0x70, 0x00
	.type		$str$26,@object
	.size		$str$26,($str$25 - $str$26)
$str$26:
        /*004e*/ 	.byte	0x2f, 0x74, 0x6d, 0x70, 0x2f, 0x63, 0x75, 0x74, 0x6c, 0x61, 0x73, 0x73, 0x5f, 0x73, 0x77, 0x65
        /*005e*/ 	.byte	0x65, 0x70, 0x5f, 0x73, 0x72, 0x63, 0x2f, 0x69, 0x6e, 0x63, 0x6c, 0x75, 0x64, 0x65, 0x2f, 0x63
        /*006e*/ 	.byte	0x75, 0x74, 0x65, 0x2f, 0x61, 0x74, 0x6f, 0x6d, 0x2f, 0x63, 0x6f, 0x70, 0x79, 0x5f, 0x74, 0x72
        /*007e*/ 	.byte	0x61, 0x69, 0x74, 0x73, 0x5f, 0x73, 0x6d, 0x31, 0x30, 0x30, 0x2e, 0x68, 0x70, 0x70, 0x00
	.type		$str$25,@object
	.size		$str$25,(__unnamed_1 - $str$25)
$str$25:
        /*008d*/ 	.byte	0x28, 0x28, 0x75, 0x69, 0x6e, 0x74, 0x33, 0x32, 0x5f, 0x74, 0x28, 0x74, 0x68, 0x72, 0x65, 0x61
        /*009d*/ 	.byte	0x64, 0x49, 0x64, 0x78, 0x2e, 0x78, 0x29, 0x20, 0x2f, 0x20, 0x33, 0x32, 0x29, 0x20, 0x25, 0x20
        /*00ad*/ 	.byte	0x34, 0x29, 0x20, 0x3d, 0x3d, 0x20, 0x28, 0x28, 0x28, 0x74, 0x6d, 0x65, 0x6d, 0x5f, 0x61, 0x64
        /*00bd*/ 	.byte	0x64, 0x72, 0x20, 0x3e, 0x3e, 0x20, 0x31, 0x36, 0x29, 0x20, 0x2f, 0x20, 0x33, 0x32, 0x29, 0x20
        /*00cd*/ 	.byte	0x25, 0x20, 0x34, 0x29, 0x00
	.type		__unnamed_1,@object
	.size		__unnamed_1,(__unnamed_2 - __unnamed_1)
__unnamed_1:
        /*00d2*/ 	.byte	0x61, 0x75, 0x74, 0x6f, 0x20, 0x63, 0x75, 0x74, 0x65, 0x3a, 0x3a, 0x61, 0x73, 0x5f, 0x70, 0x6f
        /* <DEDUP_REMOVED lines=24> */
        /*0262*/ 	.byte	0x30, 0x34, 0x38, 0x3e, 0x3e, 0x3e, 0x3e, 0x5d, 0x00
	.type		__unnamed_2,@object
	.size		__unnamed_2,(.L_2 - __unnamed_2)
__unnamed_2:
        /* <DEDUP_REMOVED lines=45> */
        /*053b*/ 	.byte	0x3e, 0x3e, 0x3e, 0x5d, 0x00
.L_2:


//--------------------- .nv.shared._ZN7cutlass13device_kernelINS_4gemm6kernel13GemmUniversalIN4cute5tupleIJiiiiEEENS1_10collective13CollectiveMmaINS1_35MainloopSm100TmaUmmaWarpSpecializedILi12ELi2ELi4ENS5_IJNS4_1CILi4EEENSA_ILi1EEESC_EEEEENS5_IJNSA_ILi64EEESF_NSA_ILi32EEEEEENS_10tfloat32_tENS5_IJlSC_lEEESI_SJ_NS4_8TiledMMAINS4_8MMA_AtomIJNS4_17SM100_MMA_TF32_SSISI_SI_fLi64ELi64ELNS4_4UMMA5MajorE0ELSO_0ELNSN_7ScaleInE0ELSP_0EEEEEENS4_6LayoutINS5_IJSC_SC_SC_EEENS5_IJNSA_ILi0EEESU_SU_EEEEENS5_IJNS4_10UnderscoreESX_SX_EEEEENS4_13SM90_TMA_LOADENS4_14ComposedLayoutINS4_7SwizzleILi3ELi4ELi3EEENS4_18smem_ptr_flag_bitsILi32EEENSS_INS5_IJNSA_ILi8EEESG_EEENS5_IJSG_SC_EEEEEEEvNS4_8identityENS4_23SM90_TMA_LOAD_MULTICASTES1A_vS1B_EENS_8epilogue10collective18CollectiveEpilogueINS1E_23Sm100TmaWarpSpecializedILi3ELi2ELi16ELb1ELb0EEEJSH_NS5_IJNSS_ISF_SC_EENSS_ISG_SC_EEEEESI_SJ_SI_SJ_NS1E_6fusion15FusionCallbacksIS1I_NS1M_17LinearCombinationISI_fSI_fLNS_15FloatRoundStyleE2EEESH_S1L_JEEENS4_5SM1004TMEM4LOAD26SM100_TMEM_LOAD_16dp128b8xES10_S1A_NS4_17SM75_U32x4_LDSM_NENS4_14SM90_TMA_STOREES1A_NS4_17SM90_U32x4_STSM_NENS4_39AutoVectorizingCopyWithAssumedAlignmentILi128EEEEEEvvEEEEvNT_6ParamsE --------------------------
	.section	.nv.shared._ZN7cutlass13device_kernelINS_4gemm6kernel13GemmUniversalIN4cute5tupleIJiiiiEEENS1_10collective13CollectiveMmaINS1_35MainloopSm100TmaUmmaWarpSpecializedILi12ELi2ELi4ENS5_IJNS4_1CILi4EEENSA_ILi1EEESC_EEEEENS5_IJNSA_ILi64EEESF_NSA_ILi32EEEEEENS_10tfloat32_tENS5_IJlSC_lEEESI_SJ_NS4_8TiledMMAINS4_8MMA_AtomIJNS4_17SM100_MMA_TF32_SSISI_SI_fLi64ELi64ELNS4_4UMMA5MajorE0ELSO_0ELNSN_7ScaleInE0ELSP_0EEEEEENS4_6LayoutINS5_IJSC_SC_SC_EEENS5_IJNSA_ILi0EEESU_SU_EEEEENS5_IJNS4_10UnderscoreESX_SX_EEEEENS4_13SM90_TMA_LOADENS4_14ComposedLayoutINS4_7SwizzleILi3ELi4ELi3EEENS4_18smem_ptr_flag_bitsILi32EEENSS_INS5_IJNSA_ILi8EEESG_EEENS5_IJSG_SC_EEEEEEEvNS4_8identityENS4_23SM90_TMA_LOAD_MULTICASTES1A_vS1B_EENS_8epilogue10collective18CollectiveEpilogueINS1E_23Sm100TmaWarpSpecializedILi3ELi2ELi16ELb1ELb0EEEJSH_NS5_IJNSS_ISF_SC_EENSS_ISG_SC_EEEEESI_SJ_SI_SJ_NS1E_6fusion15FusionCallbacksIS1I_NS1M_17LinearCombinationISI_fSI_fLNS_15FloatRoundStyleE2EEESH_S1L_JEEENS4_5SM1004TMEM4LOAD26SM100_TMEM_LOAD_16dp128b8xES10_S1A_NS4_17SM75_U32x4_LDSM_NENS4_14SM90_TMA_STOREES1A_NS4_17SM90_U32x4_STSM_NENS4_39AutoVectorizingCopyWithAssumedAlignmentILi128EEEEEEvvEEEEvNT_6ParamsE,"aw",@nobits
	.sectionflags	@""
	.align	16
	.zero		1024


//--------------------- .nv.shared.reserved.0     --------------------------
	.section	.nv.shared.reserved.0,"aw",@nobits
	.weak		__nv_reservedSMEM_offset_0_alias
	.size		__nv_reservedSMEM_offset_0_alias, 0, 64
	.other		__nv_reservedSMEM_offset_0_alias,@"STO_CUDA_RESERVED_SHARED STV_DEFAULT"
__nv_reservedSMEM_offset_0_alias:
	.zero		0
.nv.shared.reserved.0:
	.zero		64
	.weak		__nv_reservedSMEM_tcgen05_partition
	.type		__nv_reservedSMEM_tcgen05_partition,@object
	.size		__nv_reservedSMEM_tcgen05_partition,(.L_0 - __nv_reservedSMEM_tcgen05_partition)
__nv_reservedSMEM_tcgen05_partition:
	.zero		32
.L_0:


//--------------------- .nv.global                --------------------------
	.section	.nv.global,"aw",@nobits
.nv.global:
	.type		_ZN40_INTERNAL_ade8d97a_4_k_cu_9e65a3ae_324824cute1_E,@object
	.size		_ZN40_INTERNAL_ade8d97a_4_k_cu_9e65a3ae_324824cute1_E,(_ZN40_INTERNAL_ade8d97a_4_k_cu_9e65a3ae_324824cuda3std3__45__cpo6cbeginE - _ZN40_INTERNAL_ade8d97a_4_k_cu_9e65a3ae_324824cute1_E)
_ZN40_INTERNAL_ade8d97a_4_k_cu_9e65a3ae_324824cute1_E:
	.zero		1
	.type		_ZN40_INTERNAL_ade8d97a_4_k_cu_9e65a3ae_324824cuda3std3__45__cpo6cbeginE,@object
	.size		_ZN40_INTERNAL_ade8d97a_4_k_cu_9e65a3ae_324824cuda3std3__45__cpo6cbeginE,(_ZN40_INTERNAL_ade8d97a_4_k_cu_9e65a3ae_324824cuda3std3__48in_placeE - _ZN40_INTERNAL_ade8d97a_4_k_cu_9e65a3ae_324824cuda3std3__45__cpo6cbeginE)
_ZN40_INTERNAL_ade8d97a_4_k_cu_9e65a3ae_324824cuda3std3__45__cpo6cbeginE:
	.zero		1
	.type		_ZN40_INTERNAL_ade8d97a_4_k_cu_9e65a3ae_324824cuda3std3__48in_placeE,@object
	.size		_ZN40_INTERNAL_ade8d97a_4_k_cu_9e65a3ae_324824cuda3std3__48in_placeE,(_ZN40_INTERNAL_ade8d97a_4_k_cu_9e65a3ae_324824cuda3std6ranges3__45__cpo9iter_moveE - _ZN40_INTERNAL_ade8d97a_4_k_cu_9e65a3ae_324824cuda3std3__48in_placeE)
_ZN40_INTERNAL_ade8d97a_4_k_cu_9e65a3ae_324824cuda3std3__48in_placeE:
	.zero		1
	.type		_ZN40_INTERNAL_ade8d97a_4_k_cu_9e65a3ae_324824cuda3std6ranges3__45__cpo9iter_moveE,@object
	.size		_ZN40_INTERNAL_ade8d97a_4_k_cu_9e65a3ae_324824cuda3std6ranges3__45__cpo9iter_moveE,(_ZN40_INTERNAL_ade8d97a_4_k_cu_9e65a3ae_324824cuda3std3__45__cpo5beginE - _ZN40_INTERNAL_ade8d97a_4_k_cu_9e65a3ae_324824cuda3std6ranges3__45__cpo9iter_moveE)
_ZN40_INTERNAL_ade8d97a_4_k_cu_9e65a3ae_324824cuda3std6ranges3__45__cpo9iter_moveE:
	.zero		1
	.type		_ZN40_INTERNAL_ade8d97a_4_k_cu_9e65a3ae_324824cuda3std3__45__cpo5beginE,@object
	.size		_ZN40_INTERNAL_ade8d97a_4_k_cu_9e65a3ae_324824cuda3std3__45__cpo5beginE,(_ZN40_INTERNAL_ade8d97a_4_k_cu_9e65a3ae_324824cuda3std3__442_GLOBAL__N__ade8d97a_4_k_cu_9e65a3ae_324826ignoreE - _ZN40_INTERNAL_ade8d97a_4_k_cu_9e65a3ae_324824cuda3std3__45__cpo5beginE)
_ZN40_INTERNAL_ade8d97a_4_k_cu_9e65a3ae_324824cuda3std3__45__cpo5beginE:
	.zero		1
	.type		_ZN40_INTERNAL_ade8d97a_4_k_cu_9e65a3ae_324824cuda3std3__442_GLOBAL__N__ade8d97a_4_k_cu_9e65a3ae_324826ignoreE,@object
	.size		_ZN40_INTERNAL_ade8d97a_4_k_cu_9e65a3ae_324824cuda3std3__442_GLOBAL__N__ade8d97a_4_k_cu_9e65a3ae_324826ignoreE,(_ZN40_INTERNAL_ade8d97a_4_k_cu_9e65a3ae_324824cute7productE - _ZN40_INTERNAL_ade8d97a_4_k_cu_9e65a3ae_324824cuda3std3__442_GLOBAL__N__ade8d97a_4_k_cu_9e65a3ae_324826ignoreE)
_ZN40_INTERNAL_ade8d97a_4_k_cu_9e65a3ae_324824cuda3std3__442_GLOBAL__N__ade8d97a_4_k_cu_9e65a3ae_324826ignoreE:
	.zero		1
	.type		_ZN40_INTERNAL_ade8d97a_4_k_cu_9e65a3ae_324824cute7productE,@object
	.size		_ZN40_INTERNAL_ade8d97a_4_k_cu_9e65a3ae_324824cute7productE,(_ZN40_INTERNAL_ade8d97a_4_k_cu_9e65a3ae_324824cuda3std3__45__cpo3endE - _ZN40_INTERNAL_ade8d97a_4_k_cu_9e65a3ae_324824cute7productE)
_ZN40_INTERNAL_ade8d97a_4_k_cu_9e65a3ae_324824cute7productE:
	.zero		1
	.type		_ZN40_INTERNAL_ade8d97a_4_k_cu_9e65a3ae_324824cuda3std3__45__cpo3endE,@object
	.size		_ZN40_INTERNAL_ade8d97a_4_k_cu_9e65a3ae_324824cuda3std3__45__cpo3endE,(_ZN40_INTERNAL_ade8d97a_4_k_cu_9e65a3ae_324824cuda3std3__419piecewise_constructE - _ZN40_INTERNAL_ade8d97a_4_k_cu_9e65a3ae_324824cuda3std3__45__cpo3endE)
_ZN40_INTERNAL_ade8d97a_4_k_cu_9e65a3ae_324824cuda3std3__45__cpo3endE:
	.zero		1
	.type		_ZN40_INTERNAL_ade8d97a_4_k_cu_9e65a3ae_324824cuda3std3__419piecewise_constructE,@object
	.size		_ZN40_INTERNAL_ade8d97a_4_k_cu_9e65a3ae_324824cuda3std3__419piecewise_constructE,(_ZN40_INTERNAL_ade8d97a_4_k_cu_9e65a3ae_324824cuda3std3__45__cpo4cendE - _ZN40_INTERNAL_ade8d97a_4_k_cu_9e65a3ae_324824cuda3std3__419piecewise_constructE)
_ZN40_INTERNAL_ade8d97a_4_k_cu_9e65a3ae_324824cuda3std3__419piecewise_constructE:
	.zero		1
	.type		_ZN40_INTERNAL_ade8d97a_4_k_cu_9e65a3ae_324824cuda3std3__45__cpo4cendE,@object
	.size		_ZN40_INTERNAL_ade8d97a_4_k_cu_9e65a3ae_324824cuda3std3__45__cpo4cendE,(_ZN40_INTERNAL_ade8d97a_4_k_cu_9e65a3ae_324824cuda3std6ranges3__45__cpo4swapE - _ZN40_INTERNAL_ade8d97a_4_k_cu_9e65a3ae_324824cuda3std3__45__cpo4cendE)
_ZN40_INTERNAL_ade8d97a_4_k_cu_9e65a3ae_324824cuda3std3__45__cpo4cendE:
	.zero		1
	.type		_ZN40_INTERNAL_ade8d97a_4_k_cu_9e65a3ae_324824cuda3std6ranges3__45__cpo4swapE,@object
	.size		_ZN40_INTERNAL_ade8d97a_4_k_cu_9e65a3ae_324824cuda3std6ranges3__45__cpo4swapE,(.L_10 - _ZN40_INTERNAL_ade8d97a_4_k_cu_9e65a3ae_324824cuda3std6ranges3__45__cpo4swapE)
_ZN40_INTERNAL_ade8d97a_4_k_cu_9e65a3ae_324824cuda3std6ranges3__45__cpo4swapE:
	.zero		1
.L_10:


//--------------------- .nv.constant0._ZN7cutlass13device_kernelINS_4gemm6kernel13GemmUniversalIN4cute5tupleIJiiiiEEENS1_10collective13CollectiveMmaINS1_35MainloopSm100TmaUmmaWarpSpecializedILi12ELi2ELi4ENS5_IJNS4_1CILi4EEENSA_ILi1EEESC_EEEEENS5_IJNSA_ILi64EEESF_NSA_ILi32EEEEEENS_10tfloat32_tENS5_IJlSC_lEEESI_SJ_NS4_8TiledMMAINS4_8MMA_AtomIJNS4_17SM100_MMA_TF32_SSISI_SI_fLi64ELi64ELNS4_4UMMA5MajorE0ELSO_0ELNSN_7ScaleInE0ELSP_0EEEEEENS4_6LayoutINS5_IJSC_SC_SC_EEENS5_IJNSA_ILi0EEESU_SU_EEEEENS5_IJNS4_10UnderscoreESX_SX_EEEEENS4_13SM90_TMA_LOADENS4_14ComposedLayoutINS4_7SwizzleILi3ELi4ELi3EEENS4_18smem_ptr_flag_bitsILi32EEENSS_INS5_IJNSA_ILi8EEESG_EEENS5_IJSG_SC_EEEEEEEvNS4_8identityENS4_23SM90_TMA_LOAD_MULTICASTES1A_vS1B_EENS_8epilogue10collective18CollectiveEpilogueINS1E_23Sm100TmaWarpSpecializedILi3ELi2ELi16ELb1ELb0EEEJSH_NS5_IJNSS_ISF_SC_EENSS_ISG_SC_EEEEESI_SJ_SI_SJ_NS1E_6fusion15FusionCallbacksIS1I_NS1M_17LinearCombinationISI_fSI_fLNS_15FloatRoundStyleE2EEESH_S1L_JEEENS4_5SM1004TMEM4LOAD26SM100_TMEM_LOAD_16dp128b8xES10_S1A_NS4_17SM75_U32x4_LDSM_NENS4_14SM90_TMA_STOREES1A_NS4_17SM90_U32x4_STSM_NENS4_39AutoVectorizingCopyWithAssumedAlignmentILi128EEEEEEvvEEEEvNT_6ParamsE --------------------------
	.section	.nv.constant0._ZN7cutlass13device_kernelINS_4gemm6kernel13GemmUniversalIN4cute5tupleIJiiiiEEENS1_10collective13CollectiveMmaINS1_35MainloopSm100TmaUmmaWarpSpecializedILi12ELi2ELi4ENS5_IJNS4_1CILi4EEENSA_ILi1EEESC_EEEEENS5_IJNSA_ILi64EEESF_NSA_ILi32EEEEEENS_10tfloat32_tENS5_IJlSC_lEEESI_SJ_NS4_8TiledMMAINS4_8MMA_AtomIJNS4_17SM100_MMA_TF32_SSISI_SI_fLi64ELi64ELNS4_4UMMA5MajorE0ELSO_0ELNSN_7ScaleInE0ELSP_0EEEEEENS4_6LayoutINS5_IJSC_SC_SC_EEENS5_IJNSA_ILi0EEESU_SU_EEEEENS5_IJNS4_10UnderscoreESX_SX_EEEEENS4_13SM90_TMA_LOADENS4_14ComposedLayoutINS4_7SwizzleILi3ELi4ELi3EEENS4_18smem_ptr_flag_bitsILi32EEENSS_INS5_IJNSA_ILi8EEESG_EEENS5_IJSG_SC_EEEEEEEvNS4_8identityENS4_23SM90_TMA_LOAD_MULTICASTES1A_vS1B_EENS_8epilogue10collective18CollectiveEpilogueINS1E_23Sm100TmaWarpSpecializedILi3ELi2ELi16ELb1ELb0EEEJSH_NS5_IJNSS_ISF_SC_EENSS_ISG_SC_EEEEESI_SJ_SI_SJ_NS1E_6fusion15FusionCallbacksIS1I_NS1M_17LinearCombinationISI_fSI_fLNS_15FloatRoundStyleE2EEESH_S1L_JEEENS4_5SM1004TMEM4LOAD26SM100_TMEM_LOAD_16dp128b8xES10_S1A_NS4_17SM75_U32x4_LDSM_NENS4_14SM90_TMA_STOREES1A_NS4_17SM90_U32x4_STSM_NENS4_39AutoVectorizingCopyWithAssumedAlignmentILi128EEEEEEvvEEEEvNT_6ParamsE,"a",@progbits
	.sectionflags	@""
	.align	4
.nv.constant0._ZN7cutlass13device_kernelINS_4gemm6kernel13GemmUniversalIN4cute5tupleIJiiiiEEENS1_10collective13CollectiveMmaINS1_35MainloopSm100TmaUmmaWarpSpecializedILi12ELi2ELi4ENS5_IJNS4_1CILi4EEENSA_ILi1EEESC_EEEEENS5_IJNSA_ILi64EEESF_NSA_ILi32EEEEEENS_10tfloat32_tENS5_IJlSC_lEEESI_SJ_NS4_8TiledMMAINS4_8MMA_AtomIJNS4_17SM100_MMA_TF32_SSISI_SI_fLi64ELi64ELNS4_4UMMA5MajorE0ELSO_0ELNSN_7ScaleInE0ELSP_0EEEEEENS4_6LayoutINS5_IJSC_SC_SC_EEENS5_IJNSA_ILi0EEESU_SU_EEEEENS5_IJNS4_10UnderscoreESX_SX_EEEEENS4_13SM90_TMA_LOADENS4_14ComposedLayoutINS4_7SwizzleILi3ELi4ELi3EEENS4_18smem_ptr_flag_bitsILi32EEENSS_INS5_IJNSA_ILi8EEESG_EEENS5_IJSG_SC_EEEEEEEvNS4_8identityENS4_23SM90_TMA_LOAD_MULTICASTES1A_vS1B_EENS_8epilogue10collective18CollectiveEpilogueINS1E_23Sm100TmaWarpSpecializedILi3ELi2ELi16ELb1ELb0EEEJSH_NS5_IJNSS_ISF_SC_EENSS_ISG_SC_EEEEESI_SJ_SI_SJ_NS1E_6fusion15FusionCallbacksIS1I_NS1M_17LinearCombinationISI_fSI_fLNS_15FloatRoundStyleE2EEESH_S1L_JEEENS4_5SM1004TMEM4LOAD26SM100_TMEM_LOAD_16dp128b8xES10_S1A_NS4_17SM75_U32x4_LDSM_NENS4_14SM90_TMA_STOREES1A_NS4_17SM90_U32x4_STSM_NENS4_39AutoVectorizingCopyWithAssumedAlignmentILi128EEEEEEvvEEEEvNT_6ParamsE:
	.zero		2944


//--------------------- SYMBOLS --------------------------

	.type		.nv.reservedSmem.offset0,@object
	.size		.nv.reservedSmem.offset0,0x4
	.type		.nv.reservedSmem.cap,@object
	.size		.nv.reservedSmem.cap,0x4
	.type		__assertfail,@function
